//
// Generated by NVIDIA NVVM Compiler
//
// Compiler Build ID: CL-36424714
// Cuda compilation tools, release 13.0, V13.0.88
// Based on NVVM 20.0.0
//

.version 9.0
.target sm_100
.address_size 64

	// .globl	_Z21bilateralFilterKernelP6float3S0_fiii
.const .align 4 .b8 c_gaussian[256];

.visible .entry _Z21bilateralFilterKernelP6float3S0_fiii(
	.param .u64 .ptr .align 1 _Z21bilateralFilterKernelP6float3S0_fiii_param_0,
	.param .u64 .ptr .align 1 _Z21bilateralFilterKernelP6float3S0_fiii_param_1,
	.param .f32 _Z21bilateralFilterKernelP6float3S0_fiii_param_2,
	.param .u32 _Z21bilateralFilterKernelP6float3S0_fiii_param_3,
	.param .u32 _Z21bilateralFilterKernelP6float3S0_fiii_param_4,
	.param .u32 _Z21bilateralFilterKernelP6float3S0_fiii_param_5
)
{
	.reg .pred 	%p<26>;
	.reg .b32 	%r<96>;
	.reg .b32 	%f<256>;
	.reg .b64 	%rd<36>;

	ld.param.u64 	%rd3, [_Z21bilateralFilterKernelP6float3S0_fiii_param_0];
	ld.param.f32 	%f38, [_Z21bilateralFilterKernelP6float3S0_fiii_param_2];
	ld.param.u32 	%r25, [_Z21bilateralFilterKernelP6float3S0_fiii_param_3];
	ld.param.u32 	%r28, [_Z21bilateralFilterKernelP6float3S0_fiii_param_4];
	ld.param.u32 	%r27, [_Z21bilateralFilterKernelP6float3S0_fiii_param_5];
	cvta.to.global.u64 	%rd1, %rd3;
	mov.u32 	%r29, %ctaid.x;
	mov.u32 	%r30, %ntid.x;
	mov.u32 	%r31, %tid.x;
	mad.lo.s32 	%r1, %r29, %r30, %r31;
	mov.u32 	%r32, %ctaid.y;
	mov.u32 	%r33, %ntid.y;
	mov.u32 	%r34, %tid.y;
	mad.lo.s32 	%r35, %r32, %r33, %r34;
	setp.ge.s32 	%p1, %r1, %r25;
	setp.ge.s32 	%p2, %r35, %r28;
	or.pred  	%p3, %p1, %p2;
	@%p3 bra 	$L__BB0_11;
	mad.lo.s32 	%r3, %r25, %r35, %r1;
	mul.wide.s32 	%rd4, %r3, 12;
	add.s64 	%rd5, %rd1, %rd4;
	ld.global.f32 	%f1, [%rd5];
	ld.global.f32 	%f2, [%rd5+4];
	ld.global.f32 	%f3, [%rd5+8];
	neg.s32 	%r89, %r27;
	setp.lt.s32 	%p4, %r27, 0;
	mov.f32 	%f247, 0f00000000;
	mov.f32 	%f246, %f247;
	mov.f32 	%f245, %f247;
	mov.f32 	%f244, %f247;
	@%p4 bra 	$L__BB0_10;
	add.s32 	%r5, %r25, -1;
	add.f32 	%f41, %f38, %f38;
	mul.f32 	%f4, %f38, %f41;
	mov.f32 	%f244, 0f00000000;
	mov.u64 	%rd7, c_gaussian;
	mov.f32 	%f245, %f244;
	mov.f32 	%f246, %f244;
	mov.f32 	%f247, %f244;
$L__BB0_3:
	neg.s32 	%r95, %r27;
	setp.lt.u32 	%p5, %r27, 2;
	add.s32 	%r36, %r89, %r35;
	setp.lt.s32 	%p6, %r36, 0;
	setp.lt.s32 	%p7, %r36, %r28;
	add.s32 	%r37, %r28, -1;
	selp.b32 	%r38, %r36, %r37, %p7;
	selp.b32 	%r39, 0, %r38, %p6;
	mul.lo.s32 	%r8, %r39, %r25;
	add.s32 	%r40, %r89, %r27;
	mul.wide.s32 	%rd6, %r40, 4;
	add.s64 	%rd8, %rd7, %rd6;
	ld.const.f32 	%f9, [%rd8];
	@%p5 bra 	$L__BB0_7;
	shl.b32 	%r42, %r27, 1;
	and.b32  	%r43, %r42, -4;
	neg.s32 	%r92, %r43;
	sub.s32 	%r90, %r1, %r27;
	sub.s32 	%r93, 1, %r27;
	mov.b32 	%r91, 1;
$L__BB0_5:
	.pragma "nounroll";
	setp.lt.s32 	%p8, %r90, 0;
	setp.lt.s32 	%p9, %r90, %r25;
	selp.b32 	%r44, %r90, %r5, %p9;
	selp.b32 	%r45, 0, %r44, %p8;
	add.s32 	%r46, %r45, %r8;
	mul.wide.s32 	%rd9, %r46, 12;
	add.s64 	%rd10, %rd1, %rd9;
	ld.global.f32 	%f42, [%rd10];
	ld.global.f32 	%f43, [%rd10+4];
	ld.global.f32 	%f44, [%rd10+8];
	add.s32 	%r47, %r91, -1;
	mul.wide.s32 	%rd11, %r47, 4;
	mov.u64 	%rd12, c_gaussian;
	add.s64 	%rd13, %rd12, %rd11;
	ld.const.f32 	%f45, [%rd13];
	mul.f32 	%f46, %f9, %f45;
	sub.f32 	%f47, %f1, %f42;
	sub.f32 	%f48, %f2, %f43;
	mul.f32 	%f49, %f48, %f48;
	fma.rn.f32 	%f50, %f47, %f47, %f49;
	sub.f32 	%f51, %f3, %f44;
	fma.rn.f32 	%f52, %f51, %f51, %f50;
	neg.f32 	%f53, %f52;
	div.rn.f32 	%f54, %f53, %f4;
	fma.rn.f32 	%f55, %f54, 0f3BBB989D, 0f3F000000;
	cvt.sat.f32.f32 	%f56, %f55;
	mov.f32 	%f57, 0f4B400001;
	mov.f32 	%f58, 0f437C0000;
	fma.rm.f32 	%f59, %f56, %f58, %f57;
	add.f32 	%f60, %f59, 0fCB40007F;
	neg.f32 	%f61, %f60;
	fma.rn.f32 	%f62, %f54, 0f3FB8AA3B, %f61;
	fma.rn.f32 	%f63, %f54, 0f32A57060, %f62;
	mov.b32 	%r48, %f59;
	shl.b32 	%r49, %r48, 23;
	mov.b32 	%f64, %r49;
	ex2.approx.ftz.f32 	%f65, %f63;
	mul.f32 	%f66, %f65, %f64;
	mul.f32 	%f67, %f46, %f66;
	add.f32 	%f68, %f244, %f67;
	fma.rn.f32 	%f69, %f42, %f67, %f245;
	fma.rn.f32 	%f70, %f43, %f67, %f246;
	fma.rn.f32 	%f71, %f44, %f67, %f247;
	add.s32 	%r50, %r90, 1;
	setp.lt.s32 	%p10, %r50, 0;
	setp.lt.s32 	%p11, %r50, %r25;
	selp.b32 	%r51, %r50, %r5, %p11;
	selp.b32 	%r52, 0, %r51, %p10;
	add.s32 	%r53, %r52, %r8;
	mul.wide.s32 	%rd14, %r53, 12;
	add.s64 	%rd15, %rd1, %rd14;
	ld.global.f32 	%f72, [%rd15];
	ld.global.f32 	%f73, [%rd15+4];
	ld.global.f32 	%f74, [%rd15+8];
	ld.const.f32 	%f75, [%rd13+4];
	mul.f32 	%f76, %f9, %f75;
	sub.f32 	%f77, %f1, %f72;
	sub.f32 	%f78, %f2, %f73;
	mul.f32 	%f79, %f78, %f78;
	fma.rn.f32 	%f80, %f77, %f77, %f79;
	sub.f32 	%f81, %f3, %f74;
	fma.rn.f32 	%f82, %f81, %f81, %f80;
	neg.f32 	%f83, %f82;
	div.rn.f32 	%f84, %f83, %f4;
	fma.rn.f32 	%f85, %f84, 0f3BBB989D, 0f3F000000;
	cvt.sat.f32.f32 	%f86, %f85;
	fma.rm.f32 	%f87, %f86, %f58, %f57;
	add.f32 	%f88, %f87, 0fCB40007F;
	neg.f32 	%f89, %f88;
	fma.rn.f32 	%f90, %f84, 0f3FB8AA3B, %f89;
	fma.rn.f32 	%f91, %f84, 0f32A57060, %f90;
	mov.b32 	%r54, %f87;
	shl.b32 	%r55, %r54, 23;
	mov.b32 	%f92, %r55;
	ex2.approx.ftz.f32 	%f93, %f91;
	mul.f32 	%f94, %f93, %f92;
	mul.f32 	%f95, %f76, %f94;
	add.f32 	%f96, %f68, %f95;
	fma.rn.f32 	%f97, %f72, %f95, %f69;
	fma.rn.f32 	%f98, %f73, %f95, %f70;
	fma.rn.f32 	%f99, %f74, %f95, %f71;
	add.s32 	%r56, %r90, 2;
	setp.lt.s32 	%p12, %r56, 0;
	setp.lt.s32 	%p13, %r56, %r25;
	selp.b32 	%r57, %r56, %r5, %p13;
	selp.b32 	%r58, 0, %r57, %p12;
	add.s32 	%r59, %r58, %r8;
	mul.wide.s32 	%rd16, %r59, 12;
	add.s64 	%rd17, %rd1, %rd16;
	ld.global.f32 	%f100, [%rd17];
	ld.global.f32 	%f101, [%rd17+4];
	ld.global.f32 	%f102, [%rd17+8];
	ld.const.f32 	%f103, [%rd13+8];
	mul.f32 	%f104, %f9, %f103;
	sub.f32 	%f105, %f1, %f100;
	sub.f32 	%f106, %f2, %f101;
	mul.f32 	%f107, %f106, %f106;
	fma.rn.f32 	%f108, %f105, %f105, %f107;
	sub.f32 	%f109, %f3, %f102;
	fma.rn.f32 	%f110, %f109, %f109, %f108;
	neg.f32 	%f111, %f110;
	div.rn.f32 	%f112, %f111, %f4;
	fma.rn.f32 	%f113, %f112, 0f3BBB989D, 0f3F000000;
	cvt.sat.f32.f32 	%f114, %f113;
	fma.rm.f32 	%f115, %f114, %f58, %f57;
	add.f32 	%f116, %f115, 0fCB40007F;
	neg.f32 	%f117, %f116;
	fma.rn.f32 	%f118, %f112, 0f3FB8AA3B, %f117;
	fma.rn.f32 	%f119, %f112, 0f32A57060, %f118;
	mov.b32 	%r60, %f115;
	shl.b32 	%r61, %r60, 23;
	mov.b32 	%f120, %r61;
	ex2.approx.ftz.f32 	%f121, %f119;
	mul.f32 	%f122, %f121, %f120;
	mul.f32 	%f123, %f104, %f122;
	add.f32 	%f124, %f96, %f123;
	fma.rn.f32 	%f125, %f100, %f123, %f97;
	fma.rn.f32 	%f126, %f101, %f123, %f98;
	fma.rn.f32 	%f127, %f102, %f123, %f99;
	add.s32 	%r62, %r90, 3;
	setp.lt.s32 	%p14, %r62, 0;
	setp.lt.s32 	%p15, %r62, %r25;
	selp.b32 	%r63, %r62, %r5, %p15;
	selp.b32 	%r64, 0, %r63, %p14;
	add.s32 	%r65, %r64, %r8;
	mul.wide.s32 	%rd18, %r65, 12;
	add.s64 	%rd19, %rd1, %rd18;
	ld.global.f32 	%f128, [%rd19];
	ld.global.f32 	%f129, [%rd19+4];
	ld.global.f32 	%f130, [%rd19+8];
	ld.const.f32 	%f131, [%rd13+12];
	mul.f32 	%f132, %f9, %f131;
	sub.f32 	%f133, %f1, %f128;
	sub.f32 	%f134, %f2, %f129;
	mul.f32 	%f135, %f134, %f134;
	fma.rn.f32 	%f136, %f133, %f133, %f135;
	sub.f32 	%f137, %f3, %f130;
	fma.rn.f32 	%f138, %f137, %f137, %f136;
	neg.f32 	%f139, %f138;
	div.rn.f32 	%f140, %f139, %f4;
	fma.rn.f32 	%f141, %f140, 0f3BBB989D, 0f3F000000;
	cvt.sat.f32.f32 	%f142, %f141;
	fma.rm.f32 	%f143, %f142, %f58, %f57;
	add.f32 	%f144, %f143, 0fCB40007F;
	neg.f32 	%f145, %f144;
	fma.rn.f32 	%f146, %f140, 0f3FB8AA3B, %f145;
	fma.rn.f32 	%f147, %f140, 0f32A57060, %f146;
	mov.b32 	%r66, %f143;
	shl.b32 	%r67, %r66, 23;
	mov.b32 	%f148, %r67;
	ex2.approx.ftz.f32 	%f149, %f147;
	mul.f32 	%f150, %f149, %f148;
	mul.f32 	%f151, %f132, %f150;
	add.f32 	%f244, %f124, %f151;
	fma.rn.f32 	%f245, %f128, %f151, %f125;
	fma.rn.f32 	%f246, %f129, %f151, %f126;
	fma.rn.f32 	%f247, %f130, %f151, %f127;
	add.s32 	%r93, %r93, 4;
	add.s32 	%r92, %r92, 4;
	add.s32 	%r91, %r91, 4;
	add.s32 	%r90, %r90, 4;
	setp.ne.s32 	%p16, %r92, 0;
	@%p16 bra 	$L__BB0_5;
	add.s32 	%r95, %r93, -1;
$L__BB0_7:
	and.b32  	%r68, %r27, 1;
	setp.eq.b32 	%p17, %r68, 1;
	not.pred 	%p18, %p17;
	@%p18 bra 	$L__BB0_9;
	add.s32 	%r69, %r95, %r1;
	setp.lt.s32 	%p19, %r69, 0;
	setp.lt.s32 	%p20, %r69, %r25;
	selp.b32 	%r70, %r69, %r5, %p20;
	selp.b32 	%r71, 0, %r70, %p19;
	add.s32 	%r72, %r71, %r8;
	mul.wide.s32 	%rd20, %r72, 12;
	add.s64 	%rd21, %rd1, %rd20;
	ld.global.f32 	%f152, [%rd21];
	ld.global.f32 	%f153, [%rd21+4];
	ld.global.f32 	%f154, [%rd21+8];
	add.s32 	%r73, %r95, %r27;
	mul.wide.s32 	%rd22, %r73, 4;
	add.s64 	%rd24, %rd7, %rd22;
	ld.const.f32 	%f155, [%rd24];
	mul.f32 	%f156, %f9, %f155;
	sub.f32 	%f157, %f1, %f152;
	sub.f32 	%f158, %f2, %f153;
	mul.f32 	%f159, %f158, %f158;
	fma.rn.f32 	%f160, %f157, %f157, %f159;
	sub.f32 	%f161, %f3, %f154;
	fma.rn.f32 	%f162, %f161, %f161, %f160;
	neg.f32 	%f163, %f162;
	div.rn.f32 	%f164, %f163, %f4;
	fma.rn.f32 	%f165, %f164, 0f3BBB989D, 0f3F000000;
	cvt.sat.f32.f32 	%f166, %f165;
	mov.f32 	%f167, 0f4B400001;
	mov.f32 	%f168, 0f437C0000;
	fma.rm.f32 	%f169, %f166, %f168, %f167;
	add.f32 	%f170, %f169, 0fCB40007F;
	neg.f32 	%f171, %f170;
	fma.rn.f32 	%f172, %f164, 0f3FB8AA3B, %f171;
	fma.rn.f32 	%f173, %f164, 0f32A57060, %f172;
	mov.b32 	%r74, %f169;
	shl.b32 	%r75, %r74, 23;
	mov.b32 	%f174, %r75;
	ex2.approx.ftz.f32 	%f175, %f173;
	mul.f32 	%f176, %f175, %f174;
	mul.f32 	%f177, %f156, %f176;
	add.f32 	%f178, %f244, %f177;
	fma.rn.f32 	%f179, %f152, %f177, %f245;
	fma.rn.f32 	%f180, %f153, %f177, %f246;
	fma.rn.f32 	%f181, %f154, %f177, %f247;
	add.s32 	%r76, %r69, 1;
	setp.lt.s32 	%p21, %r76, 0;
	setp.lt.s32 	%p22, %r76, %r25;
	selp.b32 	%r77, %r76, %r5, %p22;
	selp.b32 	%r78, 0, %r77, %p21;
	add.s32 	%r79, %r78, %r8;
	mul.wide.s32 	%rd25, %r79, 12;
	add.s64 	%rd26, %rd1, %rd25;
	ld.global.f32 	%f182, [%rd26];
	ld.global.f32 	%f183, [%rd26+4];
	ld.global.f32 	%f184, [%rd26+8];
	ld.const.f32 	%f185, [%rd24+4];
	mul.f32 	%f186, %f9, %f185;
	sub.f32 	%f187, %f1, %f182;
	sub.f32 	%f188, %f2, %f183;
	mul.f32 	%f189, %f188, %f188;
	fma.rn.f32 	%f190, %f187, %f187, %f189;
	sub.f32 	%f191, %f3, %f184;
	fma.rn.f32 	%f192, %f191, %f191, %f190;
	neg.f32 	%f193, %f192;
	div.rn.f32 	%f194, %f193, %f4;
	fma.rn.f32 	%f195, %f194, 0f3BBB989D, 0f3F000000;
	cvt.sat.f32.f32 	%f196, %f195;
	fma.rm.f32 	%f197, %f196, %f168, %f167;
	add.f32 	%f198, %f197, 0fCB40007F;
	neg.f32 	%f199, %f198;
	fma.rn.f32 	%f200, %f194, 0f3FB8AA3B, %f199;
	fma.rn.f32 	%f201, %f194, 0f32A57060, %f200;
	mov.b32 	%r80, %f197;
	shl.b32 	%r81, %r80, 23;
	mov.b32 	%f202, %r81;
	ex2.approx.ftz.f32 	%f203, %f201;
	mul.f32 	%f204, %f203, %f202;
	mul.f32 	%f205, %f186, %f204;
	add.f32 	%f244, %f178, %f205;
	fma.rn.f32 	%f245, %f182, %f205, %f179;
	fma.rn.f32 	%f246, %f183, %f205, %f180;
	fma.rn.f32 	%f247, %f184, %f205, %f181;
	add.s32 	%r95, %r95, 2;
$L__BB0_9:
	add.s32 	%r82, %r95, %r1;
	setp.lt.s32 	%p23, %r82, 0;
	setp.lt.s32 	%p24, %r82, %r25;
	selp.b32 	%r83, %r82, %r5, %p24;
	selp.b32 	%r84, 0, %r83, %p23;
	add.s32 	%r85, %r84, %r8;
	mul.wide.s32 	%rd27, %r85, 12;
	add.s64 	%rd28, %rd1, %rd27;
	ld.global.f32 	%f206, [%rd28];
	ld.global.f32 	%f207, [%rd28+4];
	ld.global.f32 	%f208, [%rd28+8];
	add.s32 	%r86, %r95, %r27;
	mul.wide.s32 	%rd29, %r86, 4;
	add.s64 	%rd31, %rd7, %rd29;
	ld.const.f32 	%f209, [%rd31];
	mul.f32 	%f210, %f9, %f209;
	sub.f32 	%f211, %f1, %f206;
	sub.f32 	%f212, %f2, %f207;
	mul.f32 	%f213, %f212, %f212;
	fma.rn.f32 	%f214, %f211, %f211, %f213;
	sub.f32 	%f215, %f3, %f208;
	fma.rn.f32 	%f216, %f215, %f215, %f214;
	neg.f32 	%f217, %f216;
	div.rn.f32 	%f218, %f217, %f4;
	fma.rn.f32 	%f219, %f218, 0f3BBB989D, 0f3F000000;
	cvt.sat.f32.f32 	%f220, %f219;
	mov.f32 	%f221, 0f4B400001;
	mov.f32 	%f222, 0f437C0000;
	fma.rm.f32 	%f223, %f220, %f222, %f221;
	add.f32 	%f224, %f223, 0fCB40007F;
	neg.f32 	%f225, %f224;
	fma.rn.f32 	%f226, %f218, 0f3FB8AA3B, %f225;
	fma.rn.f32 	%f227, %f218, 0f32A57060, %f226;
	mov.b32 	%r87, %f223;
	shl.b32 	%r88, %r87, 23;
	mov.b32 	%f228, %r88;
	ex2.approx.ftz.f32 	%f229, %f227;
	mul.f32 	%f230, %f229, %f228;
	mul.f32 	%f231, %f210, %f230;
	add.f32 	%f244, %f244, %f231;
	fma.rn.f32 	%f245, %f206, %f231, %f245;
	fma.rn.f32 	%f246, %f207, %f231, %f246;
	fma.rn.f32 	%f247, %f208, %f231, %f247;
	add.s32 	%r24, %r89, 1;
	setp.ne.s32 	%p25, %r89, %r27;
	mov.u32 	%r89, %r24;
	@%p25 bra 	$L__BB0_3;
$L__BB0_10:
	ld.param.u64 	%rd35, [_Z21bilateralFilterKernelP6float3S0_fiii_param_1];
	rcp.rn.f32 	%f232, %f244;
	mul.f32 	%f233, %f245, %f232;
	mul.f32 	%f234, %f246, %f232;
	mul.f32 	%f235, %f247, %f232;
	cvta.to.global.u64 	%rd32, %rd35;
	mul.wide.s32 	%rd33, %r3, 12;
	add.s64 	%rd34, %rd32, %rd33;
	st.global.f32 	[%rd34], %f233;
	st.global.f32 	[%rd34+4], %f234;
	st.global.f32 	[%rd34+8], %f235;
$L__BB0_11:
	ret;

}


// ===== COMPILED SASS (sm_100) =====

	.target	sm_100

	.elftype	@"ET_EXEC"


//--------------------- .note.nv.tkinfo           --------------------------
	.section	.note.nv.tkinfo,"",@"SHT_NOTE"
	.sectionflags	@"SHF_NOTE_NV_TKINFO"
	.tkinfo
        /*0018*/ 	.word	0x00000002
        /*0030*/ 	.string	""
        /*0030*/ 	.string	"ptxas"
        /*0030*/ 	.string	"Cuda compilation tools, release 13.0, V13.0.88"
        /*0030*/ 	.string	"Build cuda_13.0.r13.0/compiler.36424714_0"
        /*0030*/ 	.string	"-arch sm_100 -m 64 "



//--------------------- .note.nv.cuinfo           --------------------------
	.section	.note.nv.cuinfo,"",@"SHT_NOTE"
	.sectionflags	@"SHF_NOTE_NV_CUINFO"
        /*0018*/ 	.short	0x0002
        /*001a*/ 	.short	0x0064
        /*001c*/ 	.short	0x0082
	.zero		2


//--------------------- .nv.info                  --------------------------
	.section	.nv.info,"",@"SHT_CUDA_INFO"
	.align	4


	//----- nvinfo : EIATTR_REGCOUNT
	.align		4
        /*0000*/ 	.byte	0x04, 0x2f
        /*0002*/ 	.short	(.L_2 - .L_1)
	.align		4
.L_1:
        /*0004*/ 	.word	index@(_Z21bilateralFilterKernelP6float3S0_fiii)
        /*0008*/ 	.word	0x00000024


	//----- nvinfo : EIATTR_FRAME_SIZE
	.align		4
.L_2:
        /*000c*/ 	.byte	0x04, 0x11
        /*000e*/ 	.short	(.L_4 - .L_3)
	.align		4
.L_3:
        /*0010*/ 	.word	index@($__internal_1_$__cuda_sm3x_div_rn_noftz_f32_slowpath)
        /*0014*/ 	.word	0x00000000


	//----- nvinfo : EIATTR_FRAME_SIZE
	.align		4
.L_4:
        /*0018*/ 	.byte	0x04, 0x11
        /*001a*/ 	.short	(.L_6 - .L_5)
	.align		4
.L_5:
        /*001c*/ 	.word	index@($__internal_0_$__cuda_sm20_rcp_rn_f32_slowpath)
        /*0020*/ 	.word	0x00000000


	//----- nvinfo : EIATTR_FRAME_SIZE
	.align		4
.L_6:
        /*0024*/ 	.byte	0x04, 0x11
        /*0026*/ 	.short	(.L_8 - .L_7)
	.align		4
.L_7:
        /*0028*/ 	.word	index@(_Z21bilateralFilterKernelP6float3S0_fiii)
        /*002c*/ 	.word	0x00000000


	//----- nvinfo : EIATTR_MIN_STACK_SIZE
	.align		4
.L_8:
        /*0030*/ 	.byte	0x04, 0x12
        /*0032*/ 	.short	(.L_10 - .L_9)
	.align		4
.L_9:
        /*0034*/ 	.word	index@(_Z21bilateralFilterKernelP6float3S0_fiii)
        /*0038*/ 	.word	0x00000000
.L_10:


//--------------------- .nv.compat                --------------------------
	.section	.nv.compat,"",@"SHT_CUDA_COMPAT_INFO"
	.align	4
        /*0000*/ 	.byte	0x02, 0x09, 0x00, 0x00, 0x02, 0x02, 0x01, 0x00, 0x02, 0x05, 0x05, 0x00, 0x03, 0x07, 0x01, 0x01
        /*0010*/ 	.byte	0x02, 0x03, 0x00, 0x00, 0x02, 0x06, 0x01, 0x00, 0x04, 0x0b, 0x08, 0x00, 0x01, 0x00, 0x00, 0x00
        /*0020*/ 	.byte	0x00, 0x00, 0x00, 0x00


//--------------------- .nv.info._Z21bilateralFilterKernelP6float3S0_fiii --------------------------
	.section	.nv.info._Z21bilateralFilterKernelP6float3S0_fiii,"",@"SHT_CUDA_INFO"
	.sectionflags	@""
	.align	4


	//----- nvinfo : EIATTR_CUDA_API_VERSION
	.align		4
        /*0000*/ 	.byte	0x04, 0x37
        /*0002*/ 	.short	(.L_12 - .L_11)
.L_11:
        /*0004*/ 	.word	0x00000082


	//----- nvinfo : EIATTR_KPARAM_INFO
	.align		4
.L_12:
        /*0008*/ 	.byte	0x04, 0x17
        /*000a*/ 	.short	(.L_14 - .L_13)
.L_13:
        /*000c*/ 	.word	0x00000000
        /*0010*/ 	.short	0x0005
        /*0012*/ 	.short	0x001c
        /*0014*/ 	.byte	0x00, 0xf0, 0x11, 0x00


	//----- nvinfo : EIATTR_KPARAM_INFO
	.align		4
.L_14:
        /*0018*/ 	.byte	0x04, 0x17
        /*001a*/ 	.short	(.L_16 - .L_15)
.L_15:
        /*001c*/ 	.word	0x00000000
        /*0020*/ 	.short	0x0004
        /*0022*/ 	.short	0x0018
        /*0024*/ 	.byte	0x00, 0xf0, 0x11, 0x00


	//----- nvinfo : EIATTR_KPARAM_INFO
	.align		4
.L_16:
        /*0028*/ 	.byte	0x04, 0x17
        /*002a*/ 	.short	(.L_18 - .L_17)
.L_17:
        /*002c*/ 	.word	0x00000000
        /*0030*/ 	.short	0x0003
        /*0032*/ 	.short	0x0014
        /*0034*/ 	.byte	0x00, 0xf0, 0x11, 0x00


	//----- nvinfo : EIATTR_KPARAM_INFO
	.align		4
.L_18:
        /*0038*/ 	.byte	0x04, 0x17
        /*003a*/ 	.short	(.L_20 - .L_19)
.L_19:
        /*003c*/ 	.word	0x00000000
        /*0040*/ 	.short	0x0002
        /*0042*/ 	.short	0x0010
        /*0044*/ 	.byte	0x00, 0xf0, 0x11, 0x00


	//----- nvinfo : EIATTR_KPARAM_INFO
	.align		4
.L_20:
        /*0048*/ 	.byte	0x04, 0x17
        /*004a*/ 	.short	(.L_22 - .L_21)
.L_21:
        /*004c*/ 	.word	0x00000000
        /*0050*/ 	.short	0x0001
        /*0052*/ 	.short	0x0008
        /*0054*/ 	.byte	0x00, 0xf5, 0x21, 0x00


	//----- nvinfo : EIATTR_KPARAM_INFO
	.align		4
.L_22:
        /*0058*/ 	.byte	0x04, 0x17
        /*005a*/ 	.short	(.L_24 - .L_23)
.L_23:
        /*005c*/ 	.word	0x00000000
        /*0060*/ 	.short	0x0000
        /*0062*/ 	.short	0x0000
        /*0064*/ 	.byte	0x00, 0xf5, 0x21, 0x00


	//----- nvinfo : EIATTR_SPARSE_MMA_MASK
	.align		4
.L_24:
        /*0068*/ 	.byte	0x03, 0x50
        /*006a*/ 	.short	0x0000


	//----- nvinfo : EIATTR_MAXREG_COUNT
	.align		4
        /*006c*/ 	.byte	0x03, 0x1b
        /*006e*/ 	.short	0x00ff


	//----- nvinfo : EIATTR_MERCURY_ISA_VERSION
	.align		4
        /*0070*/ 	.byte	0x03, 0x5f
        /*0072*/ 	.short	0x0101


	//----- nvinfo : EIATTR_VRC_CTA_INIT_COUNT
	.align		4
        /*0074*/ 	.byte	0x02, 0x4a
	.zero		1
	.zero		1


	//----- nvinfo : EIATTR_EXIT_INSTR_OFFSETS
	.align		4
        /*0078*/ 	.byte	0x04, 0x1c
        /*007a*/ 	.short	(.L_26 - .L_25)


	//   ....[0]....
.L_25:
        /*007c*/ 	.word	0x000000d0


	//   ....[1]....
        /*0080*/ 	.word	0x00001b10


	//----- nvinfo : EIATTR_CRS_STACK_SIZE
	.align		4
.L_26:
        /*0084*/ 	.byte	0x04, 0x1e
        /*0086*/ 	.short	(.L_28 - .L_27)
.L_27:
        /*0088*/ 	.word	0x00000000


	//----- nvinfo : EIATTR_CBANK_PARAM_SIZE
	.align		4
.L_28:
        /*008c*/ 	.byte	0x03, 0x19
        /*008e*/ 	.short	0x0020


	//----- nvinfo : EIATTR_PARAM_CBANK
	.align		4
        /*0090*/ 	.byte	0x04, 0x0a
        /*0092*/ 	.short	(.L_30 - .L_29)
	.align		4
.L_29:
        /*0094*/ 	.word	index@(.nv.constant0._Z21bilateralFilterKernelP6float3S0_fiii)
        /*0098*/ 	.short	0x0380
        /*009a*/ 	.short	0x0020


	//----- nvinfo : EIATTR_SW_WAR
	.align		4
.L_30:
        /*009c*/ 	.byte	0x04, 0x36
        /*009e*/ 	.short	(.L_32 - .L_31)
.L_31:
        /*00a0*/ 	.word	0x00000008
.L_32:


//--------------------- .nv.callgraph             --------------------------
	.section	.nv.callgraph,"",@"SHT_CUDA_CALLGRAPH"
	.align	4
	.sectionentsize	8
	.align		4
        /*0000*/ 	.word	0x00000000
	.align		4
        /*0004*/ 	.word	0xffffffff
	.align		4
        /*0008*/ 	.word	0x00000000
	.align		4
        /*000c*/ 	.word	0xfffffffe
	.align		4
        /*0010*/ 	.word	0x00000000
	.align		4
        /*0014*/ 	.word	0xfffffffd
	.align		4
        /*0018*/ 	.word	0x00000000
	.align		4
        /*001c*/ 	.word	0xfffffffc


//--------------------- .nv.constant3             --------------------------
	.section	.nv.constant3,"a",@progbits
	.align	4
.nv.constant3:
	.type		c_gaussian,@object
	.size		c_gaussian,(.L_0 - c_gaussian)
c_gaussian:
	.zero		256
.L_0:


//--------------------- .text._Z21bilateralFilterKernelP6float3S0_fiii --------------------------
	.section	.text._Z21bilateralFilterKernelP6float3S0_fiii,"ax",@progbits
	.align	128
        .global         _Z21bilateralFilterKernelP6float3S0_fiii
        .type           _Z21bilateralFilterKernelP6float3S0_fiii,@function
        .size           _Z21bilateralFilterKernelP6float3S0_fiii,(.L_x_39 - _Z21bilateralFilterKernelP6float3S0_fiii)
        .other          _Z21bilateralFilterKernelP6float3S0_fiii,@"STO_CUDA_ENTRY STV_DEFAULT"
_Z21bilateralFilterKernelP6float3S0_fiii:
.text._Z21bilateralFilterKernelP6float3S0_fiii:
[----:B------:R-:W-:Y:S01]  /*0000*/  LDC R1, c[0x0][0x37c] ;  /* 0x0000df00ff017b82 */ /* 0x000fe20000000800 */
[----:B------:R-:W0:Y:S07]  /*0010*/  S2R R0, SR_TID.Y ;  /* 0x0000000000007919 */ /* 0x000e2e0000002200 */
[----:B------:R-:W1:Y:S01]  /*0020*/  LDC R16, c[0x0][0x360] ;  /* 0x0000d800ff107b82 */ /* 0x000e620000000800 */
[----:B------:R-:W2:Y:S01]  /*0030*/  LDCU UR7, c[0x0][0x398] ;  /* 0x00007300ff0777ac */ /* 0x000ea20008000800 */
[----:B------:R-:W1:Y:S01]  /*0040*/  S2R R3, SR_TID.X ;  /* 0x0000000000037919 */ /* 0x000e620000002100 */
[----:B------:R-:W3:Y:S05]  /*0050*/  LDCU UR5, c[0x0][0x394] ;  /* 0x00007280ff0577ac */ /* 0x000eea0008000800 */
[----:B------:R-:W0:Y:S08]  /*0060*/  S2UR UR6, SR_CTAID.Y ;  /* 0x00000000000679c3 */ /* 0x000e300000002600 */
[----:B------:R-:W0:Y:S08]  /*0070*/  LDC R15, c[0x0][0x364] ;  /* 0x0000d900ff0f7b82 */ /* 0x000e300000000800 */
[----:B------:R-:W1:Y:S01]  /*0080*/  S2UR UR4, SR_CTAID.X ;  /* 0x00000000000479c3 */ /* 0x000e620000002500 */
[----:B0-----:R-:W-:-:S05]  /*0090*/  IMAD R15, R15, UR6, R0 ;  /* 0x000000060f0f7c24 */ /* 0x001fca000f8e0200 */
[----:B--2---:R-:W-:Y:S01]  /*00a0*/  ISETP.GE.AND P0, PT, R15, UR7, PT ;  /* 0x000000070f007c0c */ /* 0x004fe2000bf06270 */
[----:B-1----:R-:W-:-:S05]  /*00b0*/  IMAD R16, R16, UR4, R3 ;  /* 0x0000000410107c24 */ /* 0x002fca000f8e0203 */
[----:B---3--:R-:W-:-:S13]  /*00c0*/  ISETP.GE.OR P0, PT, R16, UR5, P0 ;  /* 0x0000000510007c0c */ /* 0x008fda0008706670 */
[----:B------:R-:W-:Y:S05]  /*00d0*/  @P0 EXIT ;  /* 0x000000000000094d */ /* 0x000fea0003800000 */
[----:B------:R-:W0:Y:S01]  /*00e0*/  LDCU UR6, c[0x0][0x39c] ;  /* 0x00007380ff0677ac */ /* 0x000e220008000800 */
[----:B------:R-:W-:Y:S02]  /*00f0*/  HFMA2 R5, -RZ, RZ, 0, 0 ;  /* 0x00000000ff057431 */ /* 0x000fe400000001ff */
[----:B------:R-:W-:Y:S02]  /*0100*/  IMAD R14, R15, UR5, R16 ;  /* 0x000000050f0e7c24 */ /* 0x000fe4000f8e0210 */
[----:B------:R-:W-:Y:S01]  /*0110*/  HFMA2 R29, -RZ, RZ, 0, 0 ;  /* 0x00000000ff1d7431 */ /* 0x000fe200000001ff */
[----:B------:R-:W-:Y:S01]  /*0120*/  MOV R26, RZ ;  /* 0x000000ff001a7202 */ /* 0x000fe20000000f00 */
[----:B------:R-:W1:Y:S01]  /*0130*/  LDCU.64 UR10, c[0x0][0x358] ;  /* 0x00006b00ff0a77ac */ /* 0x000e620008000a00 */
[----:B------:R-:W-:Y:S01]  /*0140*/  MOV R23, RZ ;  /* 0x000000ff00177202 */ /* 0x000fe20000000f00 */
[----:B0-----:R-:W-:Y:S02]  /*0150*/  UISETP.GE.AND UP0, UPT, UR6, URZ, UPT ;  /* 0x000000ff0600728c */ /* 0x001fe4000bf06270 */
[----:B------:R-:W-:-:S07]  /*0160*/  UIADD3 UR4, UPT, UPT, -UR6, URZ, URZ ;  /* 0x000000ff06047290 */ /* 0x000fce000fffe1ff */
[----:B-1----:R-:W-:Y:S05]  /*0170*/  BRA.U !UP0, `(.L_x_0) ;  /* 0x0000001908107547 */ /* 0x002fea000b800000 */
[----:B------:R-:W0:Y:S08]  /*0180*/  LDC.64 R6, c[0x0][0x380] ;  /* 0x0000e000ff067b82 */ /* 0x000e300000000a00 */
[----:B------:R-:W1:Y:S01]  /*0190*/  LDC R0, c[0x0][0x390] ;  /* 0x0000e400ff007b82 */ /* 0x000e620000000800 */
[----:B0-----:R-:W-:-:S05]  /*01a0*/  IMAD.WIDE R6, R14, 0xc, R6 ;  /* 0x0000000c0e067825 */ /* 0x001fca00078e0206 */
[----:B------:R0:W5:Y:S04]  /*01b0*/  LDG.E R13, desc[UR10][R6.64] ;  /* 0x0000000a060d7981 */ /* 0x000168000c1e1900 */
[----:B------:R0:W5:Y:S04]  /*01c0*/  LDG.E R12, desc[UR10][R6.64+0x4] ;  /* 0x0000040a060c7981 */ /* 0x000168000c1e1900 */
[----:B------:R0:W5:Y:S01]  /*01d0*/  LDG.E R11, desc[UR10][R6.64+0x8] ;  /* 0x0000080a060b7981 */ /* 0x000162000c1e1900 */
[----:B-1----:R-:W-:Y:S01]  /*01e0*/  FADD R3, R0, R0 ;  /* 0x0000000000037221 */ /* 0x002fe20000000000 */
[----:B------:R-:W-:Y:S01]  /*01f0*/  MOV R23, RZ ;  /* 0x000000ff00177202 */ /* 0x000fe20000000f00 */
[----:B------:R-:W-:Y:S01]  /*0200*/  UIADD3 UR5, UPT, UPT, UR5, -0x1, URZ ;  /* 0xffffffff05057890 */ /* 0x000fe2000fffe0ff */
[----:B------:R-:W-:Y:S01]  /*0210*/  MOV R29, RZ ;  /* 0x000000ff001d7202 */ /* 0x000fe20000000f00 */
[----:B------:R-:W-:Y:S01]  /*0220*/  FMUL R3, R3, R0 ;  /* 0x0000000003037220 */ /* 0x000fe20000400000 */
[----:B------:R-:W-:-:S02]  /*0230*/  MOV R26, RZ ;  /* 0x000000ff001a7202 */ /* 0x000fc40000000f00 */
[----:B------:R-:W-:-:S07]  /*0240*/  MOV R5, RZ ;  /* 0x000000ff00057202 */ /* 0x000fce0000000f00 */
.L_x_18:
[----:B0-----:R-:W0:Y:S01]  /*0250*/  LDC.64 R6, c[0x0][0x398] ;  /* 0x0000e600ff067b82 */ /* 0x001e220000000a00 */
[----:B------:R-:W-:-:S04]  /*0260*/  IADD3 R9, PT, PT, R15, UR4, RZ ;  /* 0x000000040f097c10 */ /* 0x000fc8000fffe0ff */
[----:B------:R-:W-:Y:S02]  /*0270*/  ISETP.GE.AND P0, PT, R9, RZ, PT ;  /* 0x000000ff0900720c */ /* 0x000fe40003f06270 */
[----:B0-----:R-:W-:Y:S02]  /*0280*/  IADD3 R0, PT, PT, R7, UR4, RZ ;  /* 0x0000000407007c10 */ /* 0x001fe4000fffe0ff */
[----:B------:R-:W-:Y:S02]  /*0290*/  ISETP.GE.AND P1, PT, R9, R6, PT ;  /* 0x000000060900720c */ /* 0x000fe40003f26270 */
[----:B------:R-:W-:Y:S02]  /*02a0*/  SHF.L.U32 R0, R0, 0x2, RZ ;  /* 0x0000000200007819 */ /* 0x000fe400000006ff */
[C---:B------:R-:W-:Y:S02]  /*02b0*/  ISETP.GE.U32.AND P2, PT, R7.reuse, 0x2, PT ;  /* 0x000000020700780c */ /* 0x040fe40003f46070 */
[----:B------:R0:W1:Y:S01]  /*02c0*/  LDC R10, c[0x3][R0] ;  /* 0x00c00000000a7b82 */ /* 0x0000620000000800 */
[----:B------:R-:W-:-:S06]  /*02d0*/  IADD3 R33, PT, PT, -R7, RZ, RZ ;  /* 0x000000ff07217210 */ /* 0x000fcc0007ffe1ff */
[----:B------:R-:W-:-:S04]  /*02e0*/  @P1 IADD3 R9, PT, PT, R6, -0x1, RZ ;  /* 0xffffffff06091810 */ /* 0x000fc80007ffe0ff */
[----:B------:R-:W-:Y:S01]  /*02f0*/  SEL R9, R9, RZ, P0 ;  /* 0x000000ff09097207 */ /* 0x000fe20000000000 */
[----:B0-----:R-:W-:Y:S06]  /*0300*/  @!P2 BRA `(.L_x_1) ;  /* 0x0000000c0030a947 */ /* 0x001fec0003800000 */
[C---:B------:R-:W-:Y:S01]  /*0310*/  SHF.L.U32 R0, R7.reuse, 0x1, RZ ;  /* 0x0000000107007819 */ /* 0x040fe200000006ff */
[----:B------:R-:W0:Y:S01]  /*0320*/  LDCU UR9, c[0x0][0x394] ;  /* 0x00007280ff0977ac */ /* 0x000e220008000800 */
[----:B------:R-:W-:Y:S02]  /*0330*/  IADD3 R8, PT, PT, R16, -R7, RZ ;  /* 0x8000000710087210 */ /* 0x000fe40007ffe0ff */
[----:B------:R-:W-:Y:S01]  /*0340*/  LOP3.LUT R0, R0, 0xfffffffc, RZ, 0xc0, !PT ;  /* 0xfffffffc00007812 */ /* 0x000fe200078ec0ff */
[----:B------:R-:W-:Y:S01]  /*0350*/  UMOV UR7, 0x1 ;  /* 0x0000000100077882 */ /* 0x000fe20000000000 */
[----:B------:R-:W-:Y:S02]  /*0360*/  IADD3 R7, PT, PT, -R7, 0x1, RZ ;  /* 0x0000000107077810 */ /* 0x000fe40007ffe1ff */
[----:B------:R-:W-:-:S07]  /*0370*/  IADD3 R6, PT, PT, -R0, RZ, RZ ;  /* 0x000000ff00067210 */ /* 0x000fce0007ffe1ff */
.L_x_10:
[----:B------:R-:W2:Y:S01]  /*0380*/  LDC.64 R18, c[0x0][0x380] ;  /* 0x0000e000ff127b82 */ /* 0x000ea20000000a00 */
[C---:B0-----:R-:W-:Y:S02]  /*0390*/  ISETP.GE.AND P1, PT, R8.reuse, UR9, PT ;  /* 0x0000000908007c0c */ /* 0x041fe4000bf26270 */
[C---:B------:R-:W-:Y:S02]  /*03a0*/  ISETP.GE.AND P0, PT, R8.reuse, RZ, PT ;  /* 0x000000ff0800720c */ /* 0x040fe40003f06270 */
[----:B------:R-:W-:-:S04]  /*03b0*/  SEL R0, R8, UR5, !P1 ;  /* 0x0000000508007c07 */ /* 0x000fc8000c800000 */
[----:B------:R-:W-:-:S05]  /*03c0*/  SEL R0, R0, RZ, P0 ;  /* 0x000000ff00007207 */ /* 0x000fca0000000000 */
[----:B------:R-:W-:-:S04]  /*03d0*/  IMAD R17, R9, UR9, R0 ;  /* 0x0000000909117c24 */ /* 0x000fc8000f8e0200 */
[----:B--2---:R-:W-:-:S05]  /*03e0*/  IMAD.WIDE R18, R17, 0xc, R18 ;  /* 0x0000000c11127825 */ /* 0x004fca00078e0212 */
[----:B------:R-:W2:Y:S04]  /*03f0*/  LDG.E R33, desc[UR10][R18.64+0x4] ;  /* 0x0000040a12217981 */ /* 0x000ea8000c1e1900 */
[----:B------:R-:W3:Y:S04]  /*0400*/  LDG.E R4, desc[UR10][R18.64] ;  /* 0x0000000a12047981 */ /* 0x000ee8000c1e1900 */
[----:B------:R-:W4:Y:S01]  /*0410*/  LDG.E R24, desc[UR10][R18.64+0x8] ;  /* 0x0000080a12187981 */ /* 0x000f22000c1e1900 */
[----:B------:R-:W-:Y:S01]  /*0420*/  UIADD3 UR6, UPT, UPT, UR7, -0x1, URZ ;  /* 0xffffffff07067890 */ /* 0x000fe2000fffe0ff */
[----:B------:R-:W0:Y:S01]  /*0430*/  MUFU.RCP R20, R3 ;  /* 0x0000000300147308 */ /* 0x000e220000001000 */
[----:B------:R-:W-:Y:S02]  /*0440*/  BSSY.RECONVERGENT B0, `(.L_x_2) ;  /* 0x0000015000007945 */ /* 0x000fe40003800200 */
[----:B------:R-:W-:-:S12]  /*0450*/  USHF.L.U32 UR6, UR6, 0x2, URZ ;  /* 0x0000000206067899 */ /* 0x000fd800080006ff */
[----:B------:R-:W1:Y:S01]  /*0460*/  LDCU UR8, c[0x3][UR6] ;  /* 0x00c00000060877ac */ /* 0x000e620008000800 */
[----:B0-----:R-:W-:-:S04]  /*0470*/  FFMA R21, -R3, R20, 1 ;  /* 0x3f80000003157423 */ /* 0x001fc80000000114 */
[----:B------:R-:W-:Y:S01]  /*0480*/  FFMA R21, R20, R21, R20 ;  /* 0x0000001514157223 */ /* 0x000fe20000000014 */
[----:B--2--5:R-:W-:Y:S01]  /*0490*/  FADD R2, R12, -R33 ;  /* 0x800000210c027221 */ /* 0x024fe20000000000 */
[----:B---3--:R-:W-:-:S03]  /*04a0*/  FADD R0, R13, -R4 ;  /* 0x800000040d007221 */ /* 0x008fc60000000000 */
[----:B------:R-:W-:Y:S01]  /*04b0*/  FMUL R17, R2, R2 ;  /* 0x0000000202117220 */ /* 0x000fe20000400000 */
[----:B-1----:R-:W-:-:S03]  /*04c0*/  FMUL R2, R10, UR8 ;  /* 0x000000080a027c20 */ /* 0x002fc60008400000 */
[----:B------:R-:W-:Y:S01]  /*04d0*/  FFMA R0, R0, R0, R17 ;  /* 0x0000000000007223 */ /* 0x000fe20000000011 */
[----:B----4-:R-:W-:-:S04]  /*04e0*/  FADD R17, R11, -R24 ;  /* 0x800000180b117221 */ /* 0x010fc80000000000 */
[----:B------:R-:W-:-:S04]  /*04f0*/  FFMA R0, R17, R17, R0 ;  /* 0x0000001111007223 */ /* 0x000fc80000000000 */
[----:B------:R-:W0:Y:S01]  /*0500*/  FCHK P0, -R0, R3 ;  /* 0x0000000300007302 */ /* 0x000e220000000100 */
[----:B------:R-:W-:-:S04]  /*0510*/  FFMA R18, -R0, R21, RZ ;  /* 0x0000001500127223 */ /* 0x000fc800000001ff */
[----:B------:R-:W-:-:S04]  /*0520*/  FFMA R17, -R3, R18, -R0 ;  /* 0x0000001203117223 */ /* 0x000fc80000000900 */
[----:B------:R-:W-:Y:S01]  /*0530*/  FFMA R17, R21, R17, R18 ;  /* 0x0000001115117223 */ /* 0x000fe20000000012 */
[----:B0-----:R-:W-:Y:S06]  /*0540*/  @!P0 BRA `(.L_x_3) ;  /* 0x0000000000108947 */ /* 0x001fec0003800000 */
[----:B------:R-:W-:Y:S01]  /*0550*/  FADD R0, -R0, -RZ ;  /* 0x800000ff00007221 */ /* 0x000fe20000000100 */
[----:B------:R-:W-:-:S07]  /*0560*/  MOV R18, 0x580 ;  /* 0x0000058000127802 */ /* 0x000fce0000000f00 */
[----:B------:R-:W-:Y:S05]  /*0570*/  CALL.REL.NOINC `($__internal_1_$__cuda_sm3x_div_rn_noftz_f32_slowpath) ;  /* 0x0000001800407944 */ /* 0x000fea0003c00000 */
[----:B------:R-:W-:-:S07]  /*0580*/  MOV R17, R0 ;  /* 0x0000000000117202 */ /* 0x000fce0000000f00 */
.L_x_3:
[----:B------:R-:W-:Y:S05]  /*0590*/  BSYNC.RECONVERGENT B0 ;  /* 0x0000000000007941 */ /* 0x000fea0003800200 */
.L_x_2:
[----:B------:R-:W0:Y:S01]  /*05a0*/  LDC.64 R18, c[0x0][0x380] ;  /* 0x0000e000ff127b82 */ /* 0x000e220000000a00 */
[----:B------:R-:W-:Y:S01]  /*05b0*/  IADD3 R0, PT, PT, R8, 0x1, RZ ;  /* 0x0000000108007810 */ /* 0x000fe20007ffe0ff */
[----:B------:R-:W-:Y:S01]  /*05c0*/  HFMA2 R22, -RZ, RZ, 0.96630859375, -0.0022525787353515625 ;  /* 0x3bbb989dff167431 */ /* 0x000fe200000001ff */
[----:B------:R-:W-:Y:S02]  /*05d0*/  MOV R21, 0x437c0000 ;  /* 0x437c000000157802 */ /* 0x000fe40000000f00 */
[C---:B------:R-:W-:Y:S02]  /*05e0*/  ISETP.GE.AND P1, PT, R0.reuse, UR9, PT ;  /* 0x0000000900007c0c */ /* 0x040fe4000bf26270 */
[C---:B------:R-:W-:Y:S02]  /*05f0*/  ISETP.GE.AND P0, PT, R0.reuse, RZ, PT ;  /* 0x000000ff0000720c */ /* 0x040fe40003f06270 */
[----:B------:R-:W-:Y:S01]  /*0600*/  SEL R20, R0, UR5, !P1 ;  /* 0x0000000500147c07 */ /* 0x000fe2000c800000 */
[----:B------:R-:W-:-:S03]  /*0610*/  FFMA.SAT R0, R17, R22, 0.5 ;  /* 0x3f00000011007423 */ /* 0x000fc60000002016 */
[----:B------:R-:W-:Y:S01]  /*0620*/  SEL R20, R20, RZ, P0 ;  /* 0x000000ff14147207 */ /* 0x000fe20000000000 */
[----:B------:R-:W-:-:S04]  /*0630*/  FFMA.RM R0, R0, R21, 12582913 ;  /* 0x4b40000100007423 */ /* 0x000fc80000004015 */
[----:B------:R-:W-:Y:S02]  /*0640*/  IMAD R21, R9, UR9, R20 ;  /* 0x0000000909157c24 */ /* 0x000fe4000f8e0214 */
[----:B------:R-:W-:Y:S02]  /*0650*/  FADD R20, R0, -12583039 ;  /* 0xcb40007f00147421 */ /* 0x000fe40000000000 */
[----:B0-----:R-:W-:-:S04]  /*0660*/  IMAD.WIDE R18, R21, 0xc, R18 ;  /* 0x0000000c15127825 */ /* 0x001fc800078e0212 */
[C---:B------:R-:W-:Y:S01]  /*0670*/  FFMA R20, R17.reuse, 1.4426950216293334961, -R20 ;  /* 0x3fb8aa3b11147823 */ /* 0x040fe20000000814 */
[----:B------:R-:W2:Y:S03]  /*0680*/  LDG.E R27, desc[UR10][R18.64+0x4] ;  /* 0x0000040a121b7981 */ /* 0x000ea6000c1e1900 */
[----:B------:R-:W-:Y:S01]  /*0690*/  FFMA R20, R17, 1.925963033500011079e-08, R20 ;  /* 0x32a5706011147823 */ /* 0x000fe20000000014 */
[----:B------:R-:W3:Y:S04]  /*06a0*/  LDG.E R28, desc[UR10][R18.64] ;  /* 0x0000000a121c7981 */ /* 0x000ee8000c1e1900 */
[----:B------:R-:W4:Y:S01]  /*06b0*/  LDG.E R25, desc[UR10][R18.64+0x8] ;  /* 0x0000080a12197981 */ /* 0x000f22000c1e1900 */
[----:B------:R-:W0:Y:S01]  /*06c0*/  MUFU.EX2 R17, R20 ;  /* 0x0000001400117308 */ /* 0x000e220000000800 */
[----:B------:R-:W-:Y:S01]  /*06d0*/  SHF.L.U32 R0, R0, 0x17, RZ ;  /* 0x0000001700007819 */ /* 0x000fe200000006ff */
[----:B------:R-:W1:Y:S01]  /*06e0*/  LDCU UR8, c[0x3][UR6+0x4] ;  /* 0x00c00080060877ac */ /* 0x000e620008000800 */
[----:B------:R-:W-:Y:S05]  /*06f0*/  BSSY.RECONVERGENT B0, `(.L_x_4) ;  /* 0x0000019000007945 */ /* 0x000fea0003800200 */
[----:B------:R-:W5:Y:S01]  /*0700*/  MUFU.RCP R22, R3 ;  /* 0x0000000300167308 */ /* 0x000f620000001000 */
[----:B0-----:R-:W-:Y:S01]  /*0710*/  FMUL R17, R0, R17 ;  /* 0x0000001100117220 */ /* 0x001fe20000400000 */
[----:B-1----:R-:W-:-:S03]  /*0720*/  FMUL R30, R10, UR8 ;  /* 0x000000080a1e7c20 */ /* 0x002fc60008400000 */
[----:B------:R-:W-:-:S04]  /*0730*/  FMUL R2, R2, R17 ;  /* 0x0000001102027220 */ /* 0x000fc80000400000 */
[-C--:B------:R-:W-:Y:S01]  /*0740*/  FFMA R29, R4, R2.reuse, R29 ;  /* 0x00000002041d7223 */ /* 0x080fe2000000001d */
[-C--:B------:R-:W-:Y:S01]  /*0750*/  FFMA R26, R33, R2.reuse, R26 ;  /* 0x00000002211a7223 */ /* 0x080fe2000000001a */
[----:B------:R-:W-:Y:S01]  /*0760*/  FFMA R24, R24, R2, R5 ;  /* 0x0000000218187223 */ /* 0x000fe20000000005 */
[----:B------:R-:W-:Y:S01]  /*0770*/  FADD R23, R2, R23 ;  /* 0x0000001702177221 */ /* 0x000fe20000000000 */
[----:B--2---:R-:W-:-:S04]  /*0780*/  FADD R0, R12, -R27 ;  /* 0x8000001b0c007221 */ /* 0x004fc80000000000 */
[----:B------:R-:W-:Y:S01]  /*0790*/  FMUL R17, R0, R0 ;  /* 0x0000000000117220 */ /* 0x000fe20000400000 */
[----:B---3--:R-:W-:-:S04]  /*07a0*/  FADD R0, R13, -R28 ;  /* 0x8000001c0d007221 */ /* 0x008fc80000000000 */
[----:B------:R-:W-:Y:S01]  /*07b0*/  FFMA R17, R0, R0, R17 ;  /* 0x0000000000117223 */ /* 0x000fe20000000011 */
[----:B----4-:R-:W-:-:S04]  /*07c0*/  FADD R0, R11, -R25 ;  /* 0x800000190b007221 */ /* 0x010fc80000000000 */
[----:B------:R-:W-:Y:S01]  /*07d0*/  FFMA R18, R0, R0, R17 ;  /* 0x0000000000127223 */ /* 0x000fe20000000011 */
[----:B-----5:R-:W-:-:S03]  /*07e0*/  FFMA R17, -R3, R22, 1 ;  /* 0x3f80000003117423 */ /* 0x020fc60000000116 */
[----:B------:R-:W0:Y:S01]  /*07f0*/  FCHK P0, -R18, R3 ;  /* 0x0000000312007302 */ /* 0x000e220000000100 */
[----:B------:R-:W-:-:S04]  /*0800*/  FFMA R0, R22, R17, R22 ;  /* 0x0000001116007223 */ /* 0x000fc80000000016 */
[----:B------:R-:W-:-:S04]  /*0810*/  FFMA R17, R0, -R18, RZ ;  /* 0x8000001200117223 */ /* 0x000fc800000000ff */
[----:B------:R-:W-:-:S04]  /*0820*/  FFMA R4, -R3, R17, -R18 ;  /* 0x0000001103047223 */ /* 0x000fc80000000912 */
[----:B------:R-:W-:Y:S01]  /*0830*/  FFMA R0, R0, R4, R17 ;  /* 0x0000000400007223 */ /* 0x000fe20000000011 */
[----:B0-----:R-:W-:Y:S06]  /*0840*/  @!P0 BRA `(.L_x_5) ;  /* 0x00000000000c8947 */ /* 0x001fec0003800000 */
[----:B------:R-:W-:Y:S01]  /*0850*/  FADD R0, -R18, -RZ ;  /* 0x800000ff12007221 */ /* 0x000fe20000000100 */
[----:B------:R-:W-:-:S07]  /*0860*/  MOV R18, 0x880 ;  /* 0x0000088000127802 */ /* 0x000fce0000000f00 */
[----:B------:R-:W-:Y:S05]  /*0870*/  CALL.REL.NOINC `($__internal_1_$__cuda_sm3x_div_rn_noftz_f32_slowpath) ;  /* 0x0000001400807944 */ /* 0x000fea0003c00000 */
.L_x_5:
[----:B------:R-:W-:Y:S05]  /*0880*/  BSYNC.RECONVERGENT B0 ;  /* 0x0000000000007941 */ /* 0x000fea0003800200 */
.L_x_4:
        /* <DEDUP_REMOVED lines=10> */
[----:B------:R-:W-:-:S04]  /*0930*/  IMAD R5, R9, UR9, R4 ;  /* 0x0000000909057c24 */ /* 0x000fc8000f8e0204 */
[----:B0-----:R-:W-:-:S04]  /*0940*/  IMAD.WIDE R18, R5, 0xc, R18 ;  /* 0x0000000c05127825 */ /* 0x001fc800078e0212 */
[----:B------:R-:W-:-:S04]  /*0950*/  FADD R5, R17, -12583039 ;  /* 0xcb40007f11057421 */ /* 0x000fc80000000000 */
[C---:B------:R-:W-:Y:S01]  /*0960*/  FFMA R21, R0.reuse, 1.4426950216293334961, -R5 ;  /* 0x3fb8aa3b00157823 */ /* 0x040fe20000000805 */
[----:B------:R-:W2:Y:S04]  /*0970*/  LDG.E R4, desc[UR10][R18.64] ;  /* 0x0000000a12047981 */ /* 0x000ea8000c1e1900 */
[----:B------:R-:W3:Y:S01]  /*0980*/  LDG.E R5, desc[UR10][R18.64+0x4] ;  /* 0x0000040a12057981 */ /* 0x000ee2000c1e1900 */
[----:B------:R-:W-:-:S03]  /*0990*/  FFMA R21, R0, 1.925963033500011079e-08, R21 ;  /* 0x32a5706000157823 */ /* 0x000fc60000000015 */
[----:B------:R-:W4:Y:S01]  /*09a0*/  LDG.E R2, desc[UR10][R18.64+0x8] ;  /* 0x0000080a12027981 */ /* 0x000f22000c1e1900 */
[----:B------:R-:W0:Y:S01]  /*09b0*/  MUFU.EX2 R0, R21 ;  /* 0x0000001500007308 */ /* 0x000e220000000800 */
[----:B------:R-:W-:-:S07]  /*09c0*/  SHF.L.U32 R17, R17, 0x17, RZ ;  /* 0x0000001711117819 */ /* 0x000fce00000006ff */
[----:B------:R-:W1:Y:S01]  /*09d0*/  MUFU.RCP R22, R3 ;  /* 0x0000000300167308 */ /* 0x000e620000001000 */
[----:B0-----:R-:W-:-:S04]  /*09e0*/  FMUL R17, R17, R0 ;  /* 0x0000000011117220 */ /* 0x001fc80000400000 */
[----:B------:R-:W-:Y:S01]  /*09f0*/  FMUL R30, R30, R17 ;  /* 0x000000111e1e7220 */ /* 0x000fe20000400000 */
[----:B------:R-:W0:Y:S01]  /*0a00*/  LDCU UR8, c[0x3][UR6+0x8] ;  /* 0x00c00100060877ac */ /* 0x000e220008000800 */
[----:B------:R-:W-:Y:S02]  /*0a10*/  BSSY.RECONVERGENT B0, `(.L_x_6) ;  /* 0x0000016000007945 */ /* 0x000fe40003800200 */
[-C--:B------:R-:W-:Y:S01]  /*0a20*/  FFMA R25, R25, R30.reuse, R24 ;  /* 0x0000001e19197223 */ /* 0x080fe20000000018 */
[-C--:B------:R-:W-:Y:S01]  /*0a30*/  FFMA R29, R28, R30.reuse, R29 ;  /* 0x0000001e1c1d7223 */ /* 0x080fe2000000001d */
[----:B------:R-:W-:Y:S01]  /*0a40*/  FFMA R26, R27, R30, R26 ;  /* 0x0000001e1b1a7223 */ /* 0x000fe2000000001a */
[----:B------:R-:W-:Y:S01]  /*0a50*/  FADD R23, R23, R30 ;  /* 0x0000001e17177221 */ /* 0x000fe20000000000 */
[----:B0-----:R-:W-:Y:S01]  /*0a60*/  FMUL R24, R10, UR8 ;  /* 0x000000080a187c20 */ /* 0x001fe20008400000 */
[----:B---3--:R-:W-:-:S04]  /*0a70*/  FADD R0, R12, -R5 ;  /* 0x800000050c007221 */ /* 0x008fc80000000000 */
[----:B------:R-:W-:Y:S01]  /*0a80*/  FMUL R17, R0, R0 ;  /* 0x0000000000117220 */ /* 0x000fe20000400000 */
[----:B--2---:R-:W-:-:S04]  /*0a90*/  FADD R0, R13, -R4 ;  /* 0x800000040d007221 */ /* 0x004fc80000000000 */
[----:B------:R-:W-:Y:S01]  /*0aa0*/  FFMA R17, R0, R0, R17 ;  /* 0x0000000000117223 */ /* 0x000fe20000000011 */
[----:B----4-:R-:W-:-:S04]  /*0ab0*/  FADD R0, R11, -R2 ;  /* 0x800000020b007221 */ /* 0x010fc80000000000 */
[----:B------:R-:W-:Y:S01]  /*0ac0*/  FFMA R20, R0, R0, R17 ;  /* 0x0000000000147223 */ /* 0x000fe20000000011 */
[----:B-1----:R-:W-:-:S03]  /*0ad0*/  FFMA R17, -R3, R22, 1 ;  /* 0x3f80000003117423 */ /* 0x002fc60000000116 */
        /* <DEDUP_REMOVED lines=9> */
.L_x_7:
[----:B------:R-:W-:Y:S05]  /*0b70*/  BSYNC.RECONVERGENT B0 ;  /* 0x0000000000007941 */ /* 0x000fea0003800200 */
.L_x_6:
        /* <DEDUP_REMOVED lines=12> */
[----:B------:R-:W-:Y:S01]  /*0c40*/  FADD R21, R17, -12583039 ;  /* 0xcb40007f11157421 */ /* 0x000fe20000000000 */
[----:B------:R-:W2:Y:S03]  /*0c50*/  LDG.E R27, desc[UR10][R18.64+0x4] ;  /* 0x0000040a121b7981 */ /* 0x000ea6000c1e1900 */
[C---:B------:R-:W-:Y:S01]  /*0c60*/  FFMA R21, R0.reuse, 1.4426950216293334961, -R21 ;  /* 0x3fb8aa3b00157823 */ /* 0x040fe20000000815 */
[----:B------:R-:W3:Y:S04]  /*0c70*/  LDG.E R28, desc[UR10][R18.64] ;  /* 0x0000000a121c7981 */ /* 0x000ee8000c1e1900 */
[----:B------:R-:W4:Y:S01]  /*0c80*/  LDG.E R30, desc[UR10][R18.64+0x8] ;  /* 0x0000080a121e7981 */ /* 0x000f22000c1e1900 */
[----:B------:R-:W-:-:S04]  /*0c90*/  FFMA R21, R0, 1.925963033500011079e-08, R21 ;  /* 0x32a5706000157823 */ /* 0x000fc80000000015 */
        /* <DEDUP_REMOVED lines=12> */
[----:B--2---:R-:W-:-:S04]  /*0d60*/  FADD R0, R12, -R27 ;  /* 0x8000001b0c007221 */ /* 0x004fc80000000000 */
[----:B------:R-:W-:Y:S01]  /*0d70*/  FMUL R17, R0, R0 ;  /* 0x0000000000117220 */ /* 0x000fe20000400000 */
[----:B---3--:R-:W-:-:S04]  /*0d80*/  FADD R0, R13, -R28 ;  /* 0x8000001c0d007221 */ /* 0x008fc80000000000 */
        /* <DEDUP_REMOVED lines=13> */
.L_x_9:
[----:B------:R-:W-:Y:S05]  /*0e60*/  BSYNC.RECONVERGENT B0 ;  /* 0x0000000000007941 */ /* 0x000fea0003800200 */
.L_x_8:
[----:B------:R-:W-:Y:S01]  /*0e70*/  HFMA2 R5, -RZ, RZ, 0.96630859375, -0.0022525787353515625 ;  /* 0x3bbb989dff057431 */ /* 0x000fe200000001ff */
[----:B------:R-:W-:Y:S01]  /*0e80*/  MOV R17, 0x437c0000 ;  /* 0x437c000000117802 */ /* 0x000fe20000000f00 */
[----:B------:R-:W-:Y:S01]  /*0e90*/  UIADD3 UR7, UPT, UPT, UR7, 0x4, URZ ;  /* 0x0000000407077890 */ /* 0x000fe2000fffe0ff */
[----:B------:R-:W-:Y:S02]  /*0ea0*/  IADD3 R6, PT, PT, R6, 0x4, RZ ;  /* 0x0000000406067810 */ /* 0x000fe40007ffe0ff */
[----:B------:R-:W-:Y:S02]  /*0eb0*/  IADD3 R7, PT, PT, R7, 0x4, RZ ;  /* 0x0000000407077810 */ /* 0x000fe40007ffe0ff */
[----:B------:R-:W-:Y:S02]  /*0ec0*/  ISETP.NE.AND P0, PT, R6, RZ, PT ;  /* 0x000000ff0600720c */ /* 0x000fe40003f05270 */
[----:B------:R-:W-:Y:S01]  /*0ed0*/  IADD3 R8, PT, PT, R8, 0x4, RZ ;  /* 0x0000000408087810 */ /* 0x000fe20007ffe0ff */
[----:B------:R-:W-:-:S04]  /*0ee0*/  FFMA.SAT R4, R0, R5, 0.5 ;  /* 0x3f00000000047423 */ /* 0x000fc80000002005 */
[----:B------:R-:W-:-:S04]  /*0ef0*/  FFMA.RM R4, R4, R17, 12582913 ;  /* 0x4b40000104047423 */ /* 0x000fc80000004011 */
[C---:B------:R-:W-:Y:S01]  /*0f00*/  FADD R5, R4.reuse, -12583039 ;  /* 0xcb40007f04057421 */ /* 0x040fe20000000000 */
[----:B------:R-:W-:-:S03]  /*0f10*/  SHF.L.U32 R4, R4, 0x17, RZ ;  /* 0x0000001704047819 */ /* 0x000fc600000006ff */
[----:B------:R-:W-:-:S04]  /*0f20*/  FFMA R5, R0, 1.4426950216293334961, -R5 ;  /* 0x3fb8aa3b00057823 */ /* 0x000fc80000000805 */
[----:B------:R-:W-:-:S04]  /*0f30*/  FFMA R0, R0, 1.925963033500011079e-08, R5 ;  /* 0x32a5706000007823 */ /* 0x000fc80000000005 */
[----:B------:R-:W0:Y:S02]  /*0f40*/  MUFU.EX2 R5, R0 ;  /* 0x0000000000057308 */ /* 0x000e240000000800 */
[----:B0-----:R-:W-:-:S04]  /*0f50*/  FMUL R5, R4, R5 ;  /* 0x0000000504057220 */ /* 0x001fc80000400000 */
[----:B------:R-:W-:-:S04]  /*0f60*/  FMUL R2, R2, R5 ;  /* 0x0000000502027220 */ /* 0x000fc80000400000 */
[-C--:B------:R-:W-:Y:S01]  /*0f70*/  FFMA R29, R28, R2.reuse, R29 ;  /* 0x000000021c1d7223 */ /* 0x080fe2000000001d */
[-C--:B------:R-:W-:Y:S01]  /*0f80*/  FFMA R26, R27, R2.reuse, R26 ;  /* 0x000000021b1a7223 */ /* 0x080fe2000000001a */
[----:B------:R-:W-:Y:S01]  /*0f90*/  FFMA R5, R30, R2, R25 ;  /* 0x000000021e057223 */ /* 0x000fe20000000019 */
[----:B------:R-:W-:Y:S01]  /*0fa0*/  FADD R23, R23, R2 ;  /* 0x0000000217177221 */ /* 0x000fe20000000000 */
[----:B------:R-:W-:Y:S06]  /*0fb0*/  @P0 BRA `(.L_x_10) ;  /* 0xfffffff000f00947 */ /* 0x000fec000383ffff */
[----:B------:R-:W-:-:S07]  /*0fc0*/  IADD3 R33, PT, PT, R7, -0x1, RZ ;  /* 0xffffffff07217810 */ /* 0x000fce0007ffe0ff */
.L_x_1:
[----:B------:R-:W0:Y:S02]  /*0fd0*/  LDCU UR7, c[0x0][0x39c] ;  /* 0x00007380ff0777ac */ /* 0x000e240008000800 */
[----:B0-----:R-:W-:-:S04]  /*0fe0*/  ULOP3.LUT UR6, UR7, 0x1, URZ, 0xc0, !UPT ;  /* 0x0000000107067892 */ /* 0x001fc8000f8ec0ff */
[----:B------:R-:W-:-:S09]  /*0ff0*/  UISETP.NE.U32.AND UP0, UPT, UR6, 0x1, UPT ;  /* 0x000000010600788c */ /* 0x000fd2000bf05070 */
[----:B------:R-:W-:Y:S05]  /*1000*/  BRA.U UP0, `(.L_x_11) ;  /* 0x00000005008c7547 */ /* 0x000fea000b800000 */
[----:B------:R-:W0:Y:S01]  /*1010*/  LDCU UR6, c[0x0][0x394] ;  /* 0x00007280ff0677ac */ /* 0x000e220008000800 */
[----:B------:R-:W2:Y:S01]  /*1020*/  LDC.64 R6, c[0x0][0x380] ;  /* 0x0000e000ff067b82 */ /* 0x000ea20000000a00 */
[----:B------:R-:W-:-:S04]  /*1030*/  IADD3 R2, PT, PT, R16, R33, RZ ;  /* 0x0000002110027210 */ /* 0x000fc80007ffe0ff */
[C---:B------:R-:W-:Y:S02]  /*1040*/  ISETP.GE.AND P0, PT, R2.reuse, RZ, PT ;  /* 0x000000ff0200720c */ /* 0x040fe40003f06270 */
[----:B0-----:R-:W-:-:S04]  /*1050*/  ISETP.GE.AND P1, PT, R2, UR6, PT ;  /* 0x0000000602007c0c */ /* 0x001fc8000bf26270 */
[----:B------:R-:W-:-:S04]  /*1060*/  SEL R0, R2, UR5, !P1 ;  /* 0x0000000502007c07 */ /* 0x000fc8000c800000 */
[----:B------:R-:W-:-:S05]  /*1070*/  SEL R0, R0, RZ, P0 ;  /* 0x000000ff00007207 */ /* 0x000fca0000000000 */
[----:B------:R-:W-:-:S04]  /*1080*/  IMAD R17, R9, UR6, R0 ;  /* 0x0000000609117c24 */ /* 0x000fc8000f8e0200 */
[----:B--2---:R-:W-:-:S05]  /*1090*/  IMAD.WIDE R6, R17, 0xc, R6 ;  /* 0x0000000c11067825 */ /* 0x004fca00078e0206 */
[----:B------:R-:W2:Y:S04]  /*10a0*/  LDG.E R25, desc[UR10][R6.64+0x4] ;  /* 0x0000040a06197981 */ /* 0x000ea8000c1e1900 */
[----:B------:R-:W3:Y:S04]  /*10b0*/  LDG.E R24, desc[UR10][R6.64] ;  /* 0x0000000a06187981 */ /* 0x000ee8000c1e1900 */
[----:B------:R1:W4:Y:S01]  /*10c0*/  LDG.E R8, desc[UR10][R6.64+0x8] ;  /* 0x0000080a06087981 */ /* 0x000322000c1e1900 */
[----:B------:R-:W0:Y:S01]  /*10d0*/  MUFU.RCP R20, R3 ;  /* 0x0000000300147308 */ /* 0x000e220000001000 */
[----:B------:R-:W-:Y:S01]  /*10e0*/  IADD3 R27, PT, PT, R33, UR7, RZ ;  /* 0x00000007211b7c10 */ /* 0x000fe2000fffe0ff */
[----:B------:R-:W-:Y:S03]  /*10f0*/  BSSY.RECONVERGENT B0, `(.L_x_12) ;  /* 0x0000014000007945 */ /* 0x000fe60003800200 */
[----:B------:R-:W-:-:S04]  /*1100*/  SHF.L.U32 R27, R27, 0x2, RZ ;  /* 0x000000021b1b7819 */ /* 0x000fc800000006ff */
[----:B------:R-:W1:Y:S01]  /*1110*/  LDC R17, c[0x3][R27] ;  /* 0x00c000001b117b82 */ /* 0x000e620000000800 */
[----:B0-----:R-:W-:Y:S01]  /*1120*/  FFMA R21, -R3, R20, 1 ;  /* 0x3f80000003157423 */ /* 0x001fe20000000114 */
[----:B-1----:R-:W-:Y:S01]  /*1130*/  FMUL R6, R10, R17 ;  /* 0x000000110a067220 */ /* 0x002fe20000400000 */
[----:B--2--5:R-:W-:Y:S01]  /*1140*/  FADD R4, R12, -R25 ;  /* 0x800000190c047221 */ /* 0x024fe20000000000 */
[----:B---3--:R-:W-:-:S03]  /*1150*/  FADD R0, R13, -R24 ;  /* 0x800000180d007221 */ /* 0x008fc60000000000 */
[----:B------:R-:W-:-:S04]  /*1160*/  FMUL R19, R4, R4 ;  /* 0x0000000404137220 */ /* 0x000fc80000400000 */
[----:B------:R-:W-:Y:S01]  /*1170*/  FFMA R19, R0, R0, R19 ;  /* 0x0000000000137223 */ /* 0x000fe20000000013 */
[----:B----4-:R-:W-:-:S04]  /*1180*/  FADD R0, R11, -R8 ;  /* 0x800000080b007221 */ /* 0x010fc80000000000 */
[----:B------:R-:W-:Y:S01]  /*1190*/  FFMA R18, R0, R0, R19 ;  /* 0x0000000000127223 */ /* 0x000fe20000000013 */
[----:B------:R-:W-:-:S03]  /*11a0*/  FFMA R0, R20, R21, R20 ;  /* 0x0000001514007223 */ /* 0x000fc60000000014 */
[----:B------:R-:W0:Y:S01]  /*11b0*/  FCHK P0, -R18, R3 ;  /* 0x0000000312007302 */ /* 0x000e220000000100 */
[----:B------:R-:W-:-:S04]  /*11c0*/  FFMA R4, R0, -R18, RZ ;  /* 0x8000001200047223 */ /* 0x000fc800000000ff */
[----:B------:R-:W-:-:S04]  /*11d0*/  FFMA R7, -R3, R4, -R18 ;  /* 0x0000000403077223 */ /* 0x000fc80000000912 */
[----:B------:R-:W-:Y:S01]  /*11e0*/  FFMA R0, R0, R7, R4 ;  /* 0x0000000700007223 */ /* 0x000fe20000000004 */
[----:B0-----:R-:W-:Y:S06]  /*11f0*/  @!P0 BRA `(.L_x_13) ;  /* 0x00000000000c8947 */ /* 0x001fec0003800000 */
[----:B------:R-:W-:Y:S01]  /*1200*/  FADD R0, -R18, -RZ ;  /* 0x800000ff12007221 */ /* 0x000fe20000000100 */
[----:B------:R-:W-:-:S07]  /*1210*/  MOV R18, 0x1230 ;  /* 0x0000123000127802 */ /* 0x000fce0000000f00 */
[----:B------:R-:W-:Y:S05]  /*1220*/  CALL.REL.NOINC `($__internal_1_$__cuda_sm3x_div_rn_noftz_f32_slowpath) ;  /* 0x0000000c00147944 */ /* 0x000fea0003c00000 */
.L_x_13:
[----:B------:R-:W-:Y:S05]  /*1230*/  BSYNC.RECONVERGENT B0 ;  /* 0x0000000000007941 */ /* 0x000fea0003800200 */
.L_x_12:
[----:B------:R-:W0:Y:S01]  /*1240*/  LDCU UR6, c[0x0][0x394] ;  /* 0x00007280ff0677ac */ /* 0x000e220008000800 */
[----:B------:R-:W1:Y:S01]  /*1250*/  LDC.64 R18, c[0x0][0x380] ;  /* 0x0000e000ff127b82 */ /* 0x000e620000000a00 */
[----:B------:R-:W-:-:S04]  /*1260*/  IADD3 R2, PT, PT, R2, 0x1, RZ ;  /* 0x0000000102027810 */ /* 0x000fc80007ffe0ff */
[C---:B------:R-:W-:Y:S02]  /*1270*/  ISETP.GE.AND P0, PT, R2.reuse, RZ, PT ;  /* 0x000000ff0200720c */ /* 0x040fe40003f06270 */
[----:B0-----:R-:W-:-:S04]  /*1280*/  ISETP.GE.AND P1, PT, R2, UR6, PT ;  /* 0x0000000602007c0c */ /* 0x001fc8000bf26270 */
[----:B------:R-:W-:-:S04]  /*1290*/  SEL R2, R2, UR5, !P1 ;  /* 0x0000000502027c07 */ /* 0x000fc8000c800000 */
[----:B------:R-:W-:-:S05]  /*12a0*/  SEL R2, R2, RZ, P0 ;  /* 0x000000ff02027207 */ /* 0x000fca0000000000 */
[----:B------:R-:W-:-:S04]  /*12b0*/  IMAD R7, R9, UR6, R2 ;  /* 0x0000000609077c24 */ /* 0x000fc8000f8e0202 */
[----:B-1----:R-:W-:-:S05]  /*12c0*/  IMAD.WIDE R18, R7, 0xc, R18 ;  /* 0x0000000c07127825 */ /* 0x002fca00078e0212 */
[----:B------:R-:W2:Y:S04]  /*12d0*/  LDG.E R7, desc[UR10][R18.64+0x4] ;  /* 0x0000040a12077981 */ /* 0x000ea8000c1e1900 */
[----:B------:R-:W3:Y:S04]  /*12e0*/  LDG.E R4, desc[UR10][R18.64] ;  /* 0x0000000a12047981 */ /* 0x000ee8000c1e1900 */
[----:B------:R0:W4:Y:S01]  /*12f0*/  LDG.E R2, desc[UR10][R18.64+0x8] ;  /* 0x0000080a12027981 */ /* 0x000122000c1e1900 */
[----:B------:R-:W-:Y:S01]  /*1300*/  HFMA2 R17, -RZ, RZ, 0.96630859375, -0.0022525787353515625 ;  /* 0x3bbb989dff117431 */ /* 0x000fe200000001ff */
[----:B------:R-:W-:Y:S01]  /*1310*/  MOV R20, 0x437c0000 ;  /* 0x437c000000147802 */ /* 0x000fe20000000f00 */
[----:B------:R-:W1:Y:S01]  /*1320*/  LDC R27, c[0x3][R27+0x4] ;  /* 0x00c001001b1b7b82 */ /* 0x000e620000000800 */
[----:B------:R-:W-:Y:S02]  /*1330*/  BSSY.RECONVERGENT B0, `(.L_x_14) ;  /* 0x0000020000007945 */ /* 0x000fe40003800200 */
[----:B------:R-:W-:-:S04]  /*1340*/  FFMA.SAT R17, R0, R17, 0.5 ;  /* 0x3f00000000117423 */ /* 0x000fc80000002011 */
[----:B------:R-:W-:Y:S02]  /*1350*/  FFMA.RM R17, R17, R20, 12582913 ;  /* 0x4b40000111117423 */ /* 0x000fe40000004014 */
[----:B------:R-:W0:Y:S02]  /*1360*/  MUFU.RCP R20, R3 ;  /* 0x0000000300147308 */ /* 0x000e240000001000 */
[C---:B------:R-:W-:Y:S01]  /*1370*/  FADD R21, R17.reuse, -12583039 ;  /* 0xcb40007f11157421 */ /* 0x040fe20000000000 */
[----:B------:R-:W-:-:S03]  /*1380*/  SHF.L.U32 R17, R17, 0x17, RZ ;  /* 0x0000001711117819 */ /* 0x000fc600000006ff */
[----:B------:R-:W-:-:S04]  /*1390*/  FFMA R21, R0, 1.4426950216293334961, -R21 ;  /* 0x3fb8aa3b00157823 */ /* 0x000fc80000000815 */
[----:B------:R-:W-:-:S04]  /*13a0*/  FFMA R21, R0, 1.925963033500011079e-08, R21 ;  /* 0x32a5706000157823 */ /* 0x000fc80000000015 */
[----:B------:R-:W5:Y:S01]  /*13b0*/  MUFU.EX2 R0, R21 ;  /* 0x0000001500007308 */ /* 0x000f620000000800 */
[----:B0-----:R-:W-:Y:S01]  /*13c0*/  FFMA R19, -R3, R20, 1 ;  /* 0x3f80000003137423 */ /* 0x001fe20000000114 */
[----:B-----5:R-:W-:-:S04]  /*13d0*/  FMUL R17, R17, R0 ;  /* 0x0000000011117220 */ /* 0x020fc80000400000 */
[----:B------:R-:W-:-:S04]  /*13e0*/  FMUL R6, R6, R17 ;  /* 0x0000001106067220 */ /* 0x000fc80000400000 */
[-C--:B------:R-:W-:Y:S01]  /*13f0*/  FFMA R29, R24, R6.reuse, R29 ;  /* 0x00000006181d7223 */ /* 0x080fe2000000001d */
[-C--:B------:R-:W-:Y:S01]  /*1400*/  FFMA R26, R25, R6.reuse, R26 ;  /* 0x00000006191a7223 */ /* 0x080fe2000000001a */
[----:B------:R-:W-:Y:S01]  /*1410*/  FFMA R5, R8, R6, R5 ;  /* 0x0000000608057223 */ /* 0x000fe20000000005 */
[----:B------:R-:W-:Y:S01]  /*1420*/  FADD R23, R23, R6 ;  /* 0x0000000617177221 */ /* 0x000fe20000000000 */
[----:B-1----:R-:W-:Y:S01]  /*1430*/  FMUL R6, R10, R27 ;  /* 0x0000001b0a067220 */ /* 0x002fe20000400000 */
[----:B--2---:R-:W-:-:S04]  /*1440*/  FADD R0, R12, -R7 ;  /* 0x800000070c007221 */ /* 0x004fc80000000000 */
[----:B------:R-:W-:Y:S01]  /*1450*/  FMUL R17, R0, R0 ;  /* 0x0000000000117220 */ /* 0x000fe20000400000 */
[----:B---3--:R-:W-:Y:S01]  /*1460*/  FADD R0, R13, -R4 ;  /* 0x800000040d007221 */ /* 0x008fe20000000000 */
[----:B----4-:R-:W-:-:S03]  /*1470*/  FADD R18, R11, -R2 ;  /* 0x800000020b127221 */ /* 0x010fc60000000000 */
[----:B------:R-:W-:Y:S01]  /*1480*/  FFMA R17, R0, R0, R17 ;  /* 0x0000000000117223 */ /* 0x000fe20000000011 */
[----:B------:R-:W-:-:S03]  /*1490*/  FFMA R0, R20, R19, R20 ;  /* 0x0000001314007223 */ /* 0x000fc60000000014 */
[----:B------:R-:W-:-:S04]  /*14a0*/  FFMA R20, R18, R18, R17 ;  /* 0x0000001212147223 */ /* 0x000fc80000000011 */
        /* <DEDUP_REMOVED lines=8> */
.L_x_15:
[----:B------:R-:W-:Y:S05]  /*1530*/  BSYNC.RECONVERGENT B0 ;  /* 0x0000000000007941 */ /* 0x000fea0003800200 */
.L_x_14:
[----:B------:R-:W-:Y:S01]  /*1540*/  HFMA2 R17, -RZ, RZ, 0.96630859375, -0.0022525787353515625 ;  /* 0x3bbb989dff117431 */ /* 0x000fe200000001ff */
[----:B------:R-:W-:Y:S02]  /*1550*/  MOV R19, 0x437c0000 ;  /* 0x437c000000137802 */ /* 0x000fe40000000f00 */
[----:B------:R-:W-:Y:S02]  /*1560*/  IADD3 R33, PT, PT, R33, 0x2, RZ ;  /* 0x0000000221217810 */ /* 0x000fe40007ffe0ff */
[----:B------:R-:W-:-:S04]  /*1570*/  FFMA.SAT R8, R0, R17, 0.5 ;  /* 0x3f00000000087423 */ /* 0x000fc80000002011 */
[----:B------:R-:W-:-:S04]  /*1580*/  FFMA.RM R8, R8, R19, 12582913 ;  /* 0x4b40000108087423 */ /* 0x000fc80000004013 */
[C---:B------:R-:W-:Y:S01]  /*1590*/  FADD R17, R8.reuse, -12583039 ;  /* 0xcb40007f08117421 */ /* 0x040fe20000000000 */
[----:B------:R-:W-:-:S03]  /*15a0*/  SHF.L.U32 R8, R8, 0x17, RZ ;  /* 0x0000001708087819 */ /* 0x000fc600000006ff */
[----:B------:R-:W-:-:S04]  /*15b0*/  FFMA R17, R0, 1.4426950216293334961, -R17 ;  /* 0x3fb8aa3b00117823 */ /* 0x000fc80000000811 */
[----:B------:R-:W-:-:S06]  /*15c0*/  FFMA R17, R0, 1.925963033500011079e-08, R17 ;  /* 0x32a5706000117823 */ /* 0x000fcc0000000011 */
[----:B------:R-:W0:Y:S02]  /*15d0*/  MUFU.EX2 R17, R17 ;  /* 0x0000001100117308 */ /* 0x000e240000000800 */
[----:B0-----:R-:W-:-:S04]  /*15e0*/  FMUL R19, R8, R17 ;  /* 0x0000001108137220 */ /* 0x001fc80000400000 */
[----:B------:R-:W-:-:S04]  /*15f0*/  FMUL R6, R6, R19 ;  /* 0x0000001306067220 */ /* 0x000fc80000400000 */
[-C--:B------:R-:W-:Y:S01]  /*1600*/  FFMA R29, R4, R6.reuse, R29 ;  /* 0x00000006041d7223 */ /* 0x080fe2000000001d */
[-C--:B------:R-:W-:Y:S01]  /*1610*/  FFMA R26, R7, R6.reuse, R26 ;  /* 0x00000006071a7223 */ /* 0x080fe2000000001a */
[----:B------:R-:W-:Y:S01]  /*1620*/  FFMA R5, R2, R6, R5 ;  /* 0x0000000602057223 */ /* 0x000fe20000000005 */
[----:B------:R-:W-:-:S07]  /*1630*/  FADD R23, R23, R6 ;  /* 0x0000000617177221 */ /* 0x000fce0000000000 */
.L_x_11:
[----:B------:R-:W0:Y:S01]  /*1640*/  LDCU UR6, c[0x0][0x394] ;  /* 0x00007280ff0677ac */ /* 0x000e220008000800 */
[----:B------:R-:W2:Y:S01]  /*1650*/  LDC.64 R6, c[0x0][0x380] ;  /* 0x0000e000ff067b82 */ /* 0x000ea20000000a00 */
[----:B------:R-:W-:-:S04]  /*1660*/  IADD3 R0, PT, PT, R16, R33, RZ ;  /* 0x0000002110007210 */ /* 0x000fc80007ffe0ff */
[C---:B------:R-:W-:Y:S02]  /*1670*/  ISETP.GE.AND P0, PT, R0.reuse, RZ, PT ;  /* 0x000000ff0000720c */ /* 0x040fe40003f06270 */
[----:B0-----:R-:W-:-:S04]  /*1680*/  ISETP.GE.AND P1, PT, R0, UR6, PT ;  /* 0x0000000600007c0c */ /* 0x001fc8000bf26270 */
[----:B------:R-:W-:-:S04]  /*1690*/  SEL R0, R0, UR5, !P1 ;  /* 0x0000000500007c07 */ /* 0x000fc8000c800000 */
[----:B------:R-:W-:-:S05]  /*16a0*/  SEL R0, R0, RZ, P0 ;  /* 0x000000ff00007207 */ /* 0x000fca0000000000 */
[----:B------:R-:W-:Y:S01]  /*16b0*/  IMAD R9, R9, UR6, R0 ;  /* 0x0000000609097c24 */ /* 0x000fe2000f8e0200 */
[----:B------:R-:W0:Y:S03]  /*16c0*/  LDCU UR6, c[0x0][0x39c] ;  /* 0x00007380ff0677ac */ /* 0x000e260008000800 */
[----:B--2---:R-:W-:-:S05]  /*16d0*/  IMAD.WIDE R8, R9, 0xc, R6 ;  /* 0x0000000c09087825 */ /* 0x004fca00078e0206 */
[----:B------:R-:W2:Y:S04]  /*16e0*/  LDG.E R7, desc[UR10][R8.64+0x4] ;  /* 0x0000040a08077981 */ /* 0x000ea8000c1e1900 */
[----:B------:R-:W3:Y:S04]  /*16f0*/  LDG.E R4, desc[UR10][R8.64] ;  /* 0x0000000a08047981 */ /* 0x000ee8000c1e1900 */
[----:B------:R4:W3:Y:S01]  /*1700*/  LDG.E R2, desc[UR10][R8.64+0x8] ;  /* 0x0000080a08027981 */ /* 0x0008e2000c1e1900 */
[----:B------:R-:W4:Y:S01]  /*1710*/  MUFU.RCP R18, R3 ;  /* 0x0000000300127308 */ /* 0x000f220000001000 */
[----:B0-----:R-:W-:Y:S01]  /*1720*/  IADD3 R33, PT, PT, R33, UR6, RZ ;  /* 0x0000000621217c10 */ /* 0x001fe2000fffe0ff */
[----:B------:R-:W-:Y:S03]  /*1730*/  BSSY.RECONVERGENT B0, `(.L_x_16) ;  /* 0x0000014000007945 */ /* 0x000fe60003800200 */
[----:B------:R-:W-:-:S06]  /*1740*/  SHF.L.U32 R33, R33, 0x2, RZ ;  /* 0x0000000221217819 */ /* 0x000fcc00000006ff */
[----:B------:R-:W1:Y:S01]  /*1750*/  LDC R33, c[0x3][R33] ;  /* 0x00c0000021217b82 */ /* 0x000e620000000800 */
[----:B----4-:R-:W-:Y:S01]  /*1760*/  FFMA R9, -R3, R18, 1 ;  /* 0x3f80000003097423 */ /* 0x010fe20000000112 */
[----:B-1----:R-:W-:Y:S01]  /*1770*/  FMUL R10, R10, R33 ;  /* 0x000000210a0a7220 */ /* 0x002fe20000400000 */
[----:B--2--5:R-:W-:Y:S01]  /*1780*/  FADD R6, R12, -R7 ;  /* 0x800000070c067221 */ /* 0x024fe20000000000 */
[----:B---3--:R-:W-:-:S03]  /*1790*/  FADD R0, R13, -R4 ;  /* 0x800000040d007221 */ /* 0x008fc60000000000 */
[----:B------:R-:W-:-:S04]  /*17a0*/  FMUL R17, R6, R6 ;  /* 0x0000000606117220 */ /* 0x000fc80000400000 */
[----:B------:R-:W-:Y:S01]  /*17b0*/  FFMA R17, R0, R0, R17 ;  /* 0x0000000000117223 */ /* 0x000fe20000000011 */
[----:B------:R-:W-:-:S04]  /*17c0*/  FADD R0, R11, -R2 ;  /* 0x800000020b007221 */ /* 0x000fc80000000000 */
        /* <DEDUP_REMOVED lines=10> */
.L_x_17:
[----:B------:R-:W-:Y:S05]  /*1870*/  BSYNC.RECONVERGENT B0 ;  /* 0x0000000000007941 */ /* 0x000fea0003800200 */
.L_x_16:
[----:B------:R-:W-:Y:S01]  /*1880*/  HFMA2 R9, -RZ, RZ, 0.96630859375, -0.0022525787353515625 ;  /* 0x3bbb989dff097431 */ /* 0x000fe200000001ff */
[----:B------:R-:W-:Y:S01]  /*1890*/  MOV R17, 0x437c0000 ;  /* 0x437c000000117802 */ /* 0x000fe20000000f00 */
[----:B------:R-:W0:Y:S01]  /*18a0*/  LDCU UR7, c[0x0][0x39c] ;  /* 0x00007380ff0777ac */ /* 0x000e220008000800 */
[----:B------:R-:W-:Y:S02]  /*18b0*/  UIADD3 UR6, UPT, UPT, UR4, 0x1, URZ ;  /* 0x0000000104067890 */ /* 0x000fe4000fffe0ff */
[----:B------:R-:W-:-:S04]  /*18c0*/  FFMA.SAT R6, R0, R9, 0.5 ;  /* 0x3f00000000067423 */ /* 0x000fc80000002009 */
[----:B------:R-:W-:-:S04]  /*18d0*/  FFMA.RM R6, R6, R17, 12582913 ;  /* 0x4b40000106067423 */ /* 0x000fc80000004011 */
[C---:B------:R-:W-:Y:S01]  /*18e0*/  FADD R9, R6.reuse, -12583039 ;  /* 0xcb40007f06097421 */ /* 0x040fe20000000000 */
[----:B------:R-:W-:Y:S01]  /*18f0*/  SHF.L.U32 R6, R6, 0x17, RZ ;  /* 0x0000001706067819 */ /* 0x000fe200000006ff */
[----:B0-----:R-:W-:Y:S02]  /*1900*/  UISETP.NE.AND UP0, UPT, UR4, UR7, UPT ;  /* 0x000000070400728c */ /* 0x001fe4000bf05270 */
[----:B------:R-:W-:Y:S01]  /*1910*/  FFMA R9, R0, 1.4426950216293334961, -R9 ;  /* 0x3fb8aa3b00097823 */ /* 0x000fe20000000809 */
[----:B------:R-:W-:-:S03]  /*1920*/  UMOV UR4, UR6 ;  /* 0x0000000600047c82 */ /* 0x000fc60008000000 */
[----:B------:R-:W-:-:S06]  /*1930*/  FFMA R9, R0, 1.925963033500011079e-08, R9 ;  /* 0x32a5706000097823 */ /* 0x000fcc0000000009 */
[----:B------:R-:W0:Y:S02]  /*1940*/  MUFU.EX2 R9, R9 ;  /* 0x0000000900097308 */ /* 0x000e240000000800 */
[----:B0-----:R-:W-:-:S04]  /*1950*/  FMUL R17, R6, R9 ;  /* 0x0000000906117220 */ /* 0x001fc80000400000 */
[----:B------:R-:W-:-:S04]  /*1960*/  FMUL R10, R10, R17 ;  /* 0x000000110a0a7220 */ /* 0x000fc80000400000 */
[-C--:B------:R-:W-:Y:S01]  /*1970*/  FFMA R29, R4, R10.reuse, R29 ;  /* 0x0000000a041d7223 */ /* 0x080fe2000000001d */
[-C--:B------:R-:W-:Y:S01]  /*1980*/  FFMA R26, R7, R10.reuse, R26 ;  /* 0x0000000a071a7223 */ /* 0x080fe2000000001a */
[----:B------:R-:W-:Y:S01]  /*1990*/  FFMA R5, R2, R10, R5 ;  /* 0x0000000a02057223 */ /* 0x000fe20000000005 */
[----:B------:R-:W-:Y:S01]  /*19a0*/  FADD R23, R10, R23 ;  /* 0x000000170a177221 */ /* 0x000fe20000000000 */
[----:B------:R-:W-:Y:S06]  /*19b0*/  BRA.U UP0, `(.L_x_18) ;  /* 0xffffffe900247547 */ /* 0x000fec000b83ffff */
.L_x_0:
[----:B------:R-:W-:Y:S01]  /*19c0*/  IADD3 R0, PT, PT, R23, 0x1800000, RZ ;  /* 0x0180000017007810 */ /* 0x000fe20007ffe0ff */
[----:B------:R-:W-:Y:S03]  /*19d0*/  BSSY.RECONVERGENT B0, `(.L_x_19) ;  /* 0x000000b000007945 */ /* 0x000fe60003800200 */
[----:B------:R-:W-:-:S04]  /*19e0*/  LOP3.LUT R0, R0, 0x7f800000, RZ, 0xc0, !PT ;  /* 0x7f80000000007812 */ /* 0x000fc800078ec0ff */
[----:B------:R-:W-:-:S13]  /*19f0*/  ISETP.GT.U32.AND P0, PT, R0, 0x1ffffff, PT ;  /* 0x01ffffff0000780c */ /* 0x000fda0003f04070 */
[----:B------:R-:W-:Y:S05]  /*1a00*/  @P0 BRA `(.L_x_20) ;  /* 0x00000000000c0947 */ /* 0x000fea0003800000 */
[----:B------:R-:W-:-:S07]  /*1a10*/  MOV R6, 0x1a30 ;  /* 0x00001a3000067802 */ /* 0x000fce0000000f00 */
[----:B------:R-:W-:Y:S05]  /*1a20*/  CALL.REL.NOINC `($__internal_0_$__cuda_sm20_rcp_rn_f32_slowpath) ;  /* 0x00000000003c7944 */ /* 0x000fea0003c00000 */
[----:B------:R-:W-:Y:S05]  /*1a30*/  BRA `(.L_x_21) ;  /* 0x0000000000107947 */ /* 0x000fea0003800000 */
.L_x_20:
[----:B------:R-:W0:Y:S02]  /*1a40*/  MUFU.RCP R0, R23 ;  /* 0x0000001700007308 */ /* 0x000e240000001000 */
[----:B0-----:R-:W-:-:S04]  /*1a50*/  FFMA R2, R0, R23, -1 ;  /* 0xbf80000000027423 */ /* 0x001fc80000000017 */
[----:B------:R-:W-:-:S04]  /*1a60*/  FADD.FTZ R3, -R2, -RZ ;  /* 0x800000ff02037221 */ /* 0x000fc80000010100 */
[----:B------:R-:W-:-:S07]  /*1a70*/  FFMA R0, R0, R3, R0 ;  /* 0x0000000300007223 */ /* 0x000fce0000000000 */
.L_x_21:
[----:B------:R-:W-:Y:S05]  /*1a80*/  BSYNC.RECONVERGENT B0 ;  /* 0x0000000000007941 */ /* 0x000fea0003800200 */
.L_x_19:
[----:B------:R-:W0:Y:S01]  /*1a90*/  LDC.64 R2, c[0x0][0x388] ;  /* 0x0000e200ff027b82 */ /* 0x000e220000000a00 */
[C---:B------:R-:W-:Y:S01]  /*1aa0*/  FMUL R29, R0.reuse, R29 ;  /* 0x0000001d001d7220 */ /* 0x040fe20000400000 */
[----:B------:R-:W-:Y:S01]  /*1ab0*/  FMUL R5, R0, R5 ;  /* 0x0000000500057220 */ /* 0x000fe20000400000 */
[----:B0-----:R-:W-:-:S04]  /*1ac0*/  IMAD.WIDE R14, R14, 0xc, R2 ;  /* 0x0000000c0e0e7825 */ /* 0x001fc800078e0202 */
[----:B------:R-:W-:Y:S01]  /*1ad0*/  FMUL R3, R0, R26 ;  /* 0x0000001a00037220 */ /* 0x000fe20000400000 */
[----:B------:R-:W-:Y:S04]  /*1ae0*/  STG.E desc[UR10][R14.64], R29 ;  /* 0x0000001d0e007986 */ /* 0x000fe8000c10190a */
[----:B------:R-:W-:Y:S04]  /*1af0*/  STG.E desc[UR10][R14.64+0x4], R3 ;  /* 0x000004030e007986 */ /* 0x000fe8000c10190a */
[----:B------:R-:W-:Y:S01]  /*1b00*/  STG.E desc[UR10][R14.64+0x8], R5 ;  /* 0x000008050e007986 */ /* 0x000fe2000c10190a */
[----:B------:R-:W-:Y:S05]  /*1b10*/  EXIT ;  /* 0x000000000000794d */ /* 0x000fea0003800000 */
        .weak           $__internal_0_$__cuda_sm20_rcp_rn_f32_slowpath
        .type           $__internal_0_$__cuda_sm20_rcp_rn_f32_slowpath,@function
        .size           $__internal_0_$__cuda_sm20_rcp_rn_f32_slowpath,($__internal_1_$__cuda_sm3x_div_rn_noftz_f32_slowpath - $__internal_0_$__cuda_sm20_rcp_rn_f32_slowpath)
$__internal_0_$__cuda_sm20_rcp_rn_f32_slowpath:
[----:B------:R-:W-:Y:S01]  /*1b20*/  SHF.L.U32 R0, R23, 0x1, RZ ;  /* 0x0000000117007819 */ /* 0x000fe200000006ff */
[----:B------:R-:W-:Y:S03]  /*1b30*/  BSSY.RECONVERGENT B1, `(.L_x_22) ;  /* 0x0000030000017945 */ /* 0x000fe60003800200 */
[----:B------:R-:W-:-:S04]  /*1b40*/  SHF.R.U32.HI R8, RZ, 0x18, R0 ;  /* 0x00000018ff087819 */ /* 0x000fc80000011600 */
[----:B------:R-:W-:-:S13]  /*1b50*/  ISETP.NE.U32.AND P0, PT, R8, RZ, PT ;  /* 0x000000ff0800720c */ /* 0x000fda0003f05070 */
[----:B------:R-:W-:Y:S05]  /*1b60*/  @P0 BRA `(.L_x_23) ;  /* 0x0000000000280947 */ /* 0x000fea0003800000 */
[----:B------:R-:W-:-:S04]  /*1b70*/  SHF.L.U32 R0, R23, 0x1, RZ ;  /* 0x0000000117007819 */ /* 0x000fc800000006ff */
[----:B------:R-:W-:-:S13]  /*1b80*/  ISETP.NE.AND P0, PT, R0, RZ, PT ;  /* 0x000000ff0000720c */ /* 0x000fda0003f05270 */
[----:B------:R-:W-:Y:S01]  /*1b90*/  @P0 FFMA R3, R23, 1.84467440737095516160e+19, RZ ;  /* 0x5f80000017030823 */ /* 0x000fe200000000ff */
[----:B------:R-:W-:Y:S08]  /*1ba0*/  @!P0 MUFU.RCP R2, R23 ;  /* 0x0000001700028308 */ /* 0x000ff00000001000 */
[----:B------:R-:W0:Y:S02]  /*1bb0*/  @P0 MUFU.RCP R0, R3 ;  /* 0x0000000300000308 */ /* 0x000e240000001000 */
[----:B0-----:R-:W-:-:S04]  /*1bc0*/  @P0 FFMA R4, R3, R0, -1 ;  /* 0xbf80000003040423 */ /* 0x001fc80000000000 */
[----:B------:R-:W-:-:S04]  /*1bd0*/  @P0 FADD.FTZ R7, -R4, -RZ ;  /* 0x800000ff04070221 */ /* 0x000fc80000010100 */
[----:B------:R-:W-:-:S04]  /*1be0*/  @P0 FFMA R0, R0, R7, R0 ;  /* 0x0000000700000223 */ /* 0x000fc80000000000 */
[----:B------:R-:W-:Y:S01]  /*1bf0*/  @P0 FFMA R2, R0, 1.84467440737095516160e+19, RZ ;  /* 0x5f80000000020823 */ /* 0x000fe200000000ff */
[----:B------:R-:W-:Y:S06]  /*1c00*/  BRA `(.L_x_24) ;  /* 0x0000000000887947 */ /* 0x000fec0003800000 */
.L_x_23:
[----:B------:R-:W-:-:S04]  /*1c10*/  IADD3 R10, PT, PT, R8, -0xfd, RZ ;  /* 0xffffff03080a7810 */ /* 0x000fc80007ffe0ff */
[----:B------:R-:W-:-:S13]  /*1c20*/  ISETP.GT.U32.AND P0, PT, R10, 0x1, PT ;  /* 0x000000010a00780c */ /* 0x000fda0003f04070 */
[----:B------:R-:W-:Y:S05]  /*1c30*/  @P0 BRA `(.L_x_25) ;  /* 0x0000000000780947 */ /* 0x000fea0003800000 */
[----:B------:R-:W-:Y:S01]  /*1c40*/  LOP3.LUT R0, R23, 0x7fffff, RZ, 0xc0, !PT ;  /* 0x007fffff17007812 */ /* 0x000fe200078ec0ff */
[----:B------:R-:W-:-:S03]  /*1c50*/  HFMA2 R7, -RZ, RZ, 0, 1.78813934326171875e-07 ;  /* 0x00000003ff077431 */ /* 0x000fc600000001ff */
[----:B------:R-:W-:-:S04]  /*1c60*/  LOP3.LUT R0, R0, 0x3f800000, RZ, 0xfc, !PT ;  /* 0x3f80000000007812 */ /* 0x000fc800078efcff */
[----:B------:R-:W0:Y:S01]  /*1c70*/  MUFU.RCP R3, R0 ;  /* 0x0000000000037308 */ /* 0x000e220000001000 */
[----:B------:R-:W-:Y:S01]  /*1c80*/  SHF.L.U32 R7, R7, R10, RZ ;  /* 0x0000000a07077219 */ /* 0x000fe200000006ff */
[----:B0-----:R-:W-:-:S04]  /*1c90*/  FFMA R2, R0, R3, -1 ;  /* 0xbf80000000027423 */ /* 0x001fc80000000003 */
[----:B------:R-:W-:-:S04]  /*1ca0*/  FADD.FTZ R2, -R2, -RZ ;  /* 0x800000ff02027221 */ /* 0x000fc80000010100 */
[CCC-:B------:R-:W-:Y:S01]  /*1cb0*/  FFMA.RM R4, R3.reuse, R2.reuse, R3.reuse ;  /* 0x0000000203047223 */ /* 0x1c0fe20000004003 */
[----:B------:R-:W-:-:S04]  /*1cc0*/  FFMA.RP R3, R3, R2, R3 ;  /* 0x0000000203037223 */ /* 0x000fc80000008003 */
[C---:B------:R-:W-:Y:S02]  /*1cd0*/  LOP3.LUT R2, R4.reuse, 0x7fffff, RZ, 0xc0, !PT ;  /* 0x007fffff04027812 */ /* 0x040fe400078ec0ff */
[----:B------:R-:W-:Y:S02]  /*1ce0*/  FSETP.NEU.FTZ.AND P0, PT, R4, R3, PT ;  /* 0x000000030400720b */ /* 0x000fe40003f1d000 */
[----:B------:R-:W-:Y:S02]  /*1cf0*/  LOP3.LUT R2, R2, 0x800000, RZ, 0xfc, !PT ;  /* 0x0080000002027812 */ /* 0x000fe400078efcff */
[----:B------:R-:W-:Y:S02]  /*1d00*/  SEL R3, RZ, 0xffffffff, !P0 ;  /* 0xffffffffff037807 */ /* 0x000fe40004000000 */
[----:B------:R-:W-:Y:S02]  /*1d10*/  LOP3.LUT R7, R7, R2, RZ, 0xc0, !PT ;  /* 0x0000000207077212 */ /* 0x000fe400078ec0ff */
[----:B------:R-:W-:-:S02]  /*1d20*/  IADD3 R3, PT, PT, -R3, RZ, RZ ;  /* 0x000000ff03037210 */ /* 0x000fc40007ffe1ff */
[-C--:B------:R-:W-:Y:S02]  /*1d30*/  SHF.R.U32.HI R7, RZ, R10.reuse, R7 ;  /* 0x0000000aff077219 */ /* 0x080fe40000011607 */
[----:B------:R-:W-:Y:S02]  /*1d40*/  LOP3.LUT P1, RZ, R3, R10, R2, 0xf8, !PT ;  /* 0x0000000a03ff7212 */ /* 0x000fe4000782f802 */
[C---:B------:R-:W-:Y:S02]  /*1d50*/  LOP3.LUT P0, RZ, R7.reuse, 0x1, RZ, 0xc0, !PT ;  /* 0x0000000107ff7812 */ /* 0x040fe4000780c0ff */
[----:B------:R-:W-:Y:S02]  /*1d60*/  LOP3.LUT P2, RZ, R7, 0x2, RZ, 0xc0, !PT ;  /* 0x0000000207ff7812 */ /* 0x000fe4000784c0ff */
[----:B------:R-:W-:Y:S02]  /*1d70*/  IADD3 R3, PT, PT, R8, -0xfc, RZ ;  /* 0xffffff0408037810 */ /* 0x000fe40007ffe0ff */
[----:B------:R-:W-:-:S02]  /*1d80*/  PLOP3.LUT P0, PT, P0, P1, P2, 0xe0, 0x0 ;  /* 0x000000000000781c */ /* 0x000fc40000703c20 */
[----:B------:R-:W-:Y:S02]  /*1d90*/  LOP3.LUT P1, RZ, R23, 0x7fffff, RZ, 0xc0, !PT ;  /* 0x007fffff17ff7812 */ /* 0x000fe4000782c0ff */
[----:B------:R-:W-:Y:S02]  /*1da0*/  SEL R0, RZ, 0x1, !P0 ;  /* 0x00000001ff007807 */ /* 0x000fe40004000000 */
[----:B------:R-:W-:Y:S02]  /*1db0*/  SHF.R.U32.HI R2, RZ, R3, R2 ;  /* 0x00000003ff027219 */ /* 0x000fe40000011602 */
[----:B------:R-:W-:-:S04]  /*1dc0*/  IADD3 R0, PT, PT, -R0, RZ, RZ ;  /* 0x000000ff00007210 */ /* 0x000fc80007ffe1ff */
[----:B------:R-:W-:-:S13]  /*1dd0*/  ISETP.GE.AND P0, PT, R0, RZ, PT ;  /* 0x000000ff0000720c */ /* 0x000fda0003f06270 */
[----:B------:R-:W-:-:S04]  /*1de0*/  @!P0 IADD3 R2, PT, PT, R2, 0x1, RZ ;  /* 0x0000000102028810 */ /* 0x000fc80007ffe0ff */
[----:B------:R-:W-:-:S04]  /*1df0*/  @!P1 SHF.L.U32 R2, R2, 0x1, RZ ;  /* 0x0000000102029819 */ /* 0x000fc800000006ff */
[----:B------:R-:W-:Y:S01]  /*1e00*/  LOP3.LUT R2, R2, 0x80000000, R23, 0xf8, !PT ;  /* 0x8000000002027812 */ /* 0x000fe200078ef817 */
[----:B------:R-:W-:Y:S06]  /*1e10*/  BRA `(.L_x_24) ;  /* 0x0000000000047947 */ /* 0x000fec0003800000 */
.L_x_25:
[----:B------:R0:W1:Y:S02]  /*1e20*/  MUFU.RCP R2, R23 ;  /* 0x0000001700027308 */ /* 0x0000640000001000 */
.L_x_24:
[----:B------:R-:W-:Y:S05]  /*1e30*/  BSYNC.RECONVERGENT B1 ;  /* 0x0000000000017941 */ /* 0x000fea0003800200 */
.L_x_22:
[----:B------:R-:W-:Y:S01]  /*1e40*/  HFMA2 R3, -RZ, RZ, 0, 0 ;  /* 0x00000000ff037431 */ /* 0x000fe200000001ff */
[----:B-1----:R-:W-:Y:S02]  /*1e50*/  MOV R0, R2 ;  /* 0x0000000200007202 */ /* 0x002fe40000000f00 */
[----:B------:R-:W-:-:S04]  /*1e60*/  MOV R2, R6 ;  /* 0x0000000600027202 */ /* 0x000fc80000000f00 */
[----:B0-----:R-:W-:Y:S05]  /*1e70*/  RET.REL.NODEC R2 `(_Z21bilateralFilterKernelP6float3S0_fiii) ;  /* 0xffffffe002607950 */ /* 0x001fea0003c3ffff */
        .weak           $__internal_1_$__cuda_sm3x_div_rn_noftz_f32_slowpath
        .type           $__internal_1_$__cuda_sm3x_div_rn_noftz_f32_slowpath,@function
        .size           $__internal_1_$__cuda_sm3x_div_rn_noftz_f32_slowpath,(.L_x_39 - $__internal_1_$__cuda_sm3x_div_rn_noftz_f32_slowpath)
$__internal_1_$__cuda_sm3x_div_rn_noftz_f32_slowpath:
[----:B------:R-:W-:Y:S01]  /*1e80*/  SHF.R.U32.HI R17, RZ, 0x17, R3 ;  /* 0x00000017ff117819 */ /* 0x000fe20000011603 */
[----:B------:R-:W-:Y:S01]  /*1e90*/  BSSY.RECONVERGENT B1, `(.L_x_26) ;  /* 0x0000064000017945 */ /* 0x000fe20003800200 */
[----:B------:R-:W-:Y:S02]  /*1ea0*/  SHF.R.U32.HI R20, RZ, 0x17, R0 ;  /* 0x00000017ff147819 */ /* 0x000fe40000011600 */
[----:B------:R-:W-:Y:S02]  /*1eb0*/  LOP3.LUT R17, R17, 0xff, RZ, 0xc0, !PT ;  /* 0x000000ff11117812 */ /* 0x000fe400078ec0ff */
[----:B------:R-:W-:Y:S02]  /*1ec0*/  LOP3.LUT R20, R20, 0xff, RZ, 0xc0, !PT ;  /* 0x000000ff14147812 */ /* 0x000fe400078ec0ff */
[----:B------:R-:W-:Y:S02]  /*1ed0*/  IADD3 R19, PT, PT, R17, -0x1, RZ ;  /* 0xffffffff11137810 */ /* 0x000fe40007ffe0ff */
[----:B------:R-:W-:-:S02]  /*1ee0*/  IADD3 R21, PT, PT, R20, -0x1, RZ ;  /* 0xffffffff14157810 */ /* 0x000fc40007ffe0ff */
[----:B------:R-:W-:Y:S02]  /*1ef0*/  ISETP.GT.U32.AND P0, PT, R19, 0xfd, PT ;  /* 0x000000fd1300780c */ /* 0x000fe40003f04070 */
[----:B------:R-:W-:Y:S02]  /*1f00*/  MOV R31, R3 ;  /* 0x00000003001f7202 */ /* 0x000fe40000000f00 */
[----:B------:R-:W-:-:S13]  /*1f10*/  ISETP.GT.U32.OR P0, PT, R21, 0xfd, P0 ;  /* 0x000000fd1500780c */ /* 0x000fda0000704470 */
[----:B------:R-:W-:Y:S01]  /*1f20*/  @!P0 MOV R22, RZ ;  /* 0x000000ff00168202 */ /* 0x000fe20000000f00 */
[----:B------:R-:W-:Y:S06]  /*1f30*/  @!P0 BRA `(.L_x_27) ;  /* 0x00000000005c8947 */ /* 0x000fec0003800000 */
[----:B------:R-:W-:Y:S02]  /*1f40*/  FSETP.GTU.FTZ.AND P0, PT, |R0|, +INF , PT ;  /* 0x7f8000000000780b */ /* 0x000fe40003f1c200 */
[----:B------:R-:W-:-:S04]  /*1f50*/  FSETP.GTU.FTZ.AND P1, PT, |R3|, +INF , PT ;  /* 0x7f8000000300780b */ /* 0x000fc80003f3c200 */
[----:B------:R-:W-:-:S13]  /*1f60*/  PLOP3.LUT P0, PT, P0, P1, PT, 0xf8, 0x8f ;  /* 0x00000000008f781c */ /* 0x000fda0000703f70 */
[----:B------:R-:W-:Y:S05]  /*1f70*/  @P0 BRA `(.L_x_28) ;  /* 0x0000000400500947 */ /* 0x000fea0003800000 */
[----:B------:R-:W-:-:S13]  /*1f80*/  LOP3.LUT P0, RZ, R31, 0x7fffffff, R0, 0xc8, !PT ;  /* 0x7fffffff1fff7812 */ /* 0x000fda000780c800 */
[----:B------:R-:W-:Y:S05]  /*1f90*/  @!P0 BRA `(.L_x_29) ;  /* 0x0000000400408947 */ /* 0x000fea0003800000 */
[C---:B------:R-:W-:Y:S02]  /*1fa0*/  FSETP.NEU.FTZ.AND P2, PT, |R0|.reuse, +INF , PT ;  /* 0x7f8000000000780b */ /* 0x040fe40003f5d200 */
[----:B------:R-:W-:Y:S02]  /*1fb0*/  FSETP.NEU.FTZ.AND P1, PT, |R3|, +INF , PT ;  /* 0x7f8000000300780b */ /* 0x000fe40003f3d200 */
[----:B------:R-:W-:-:S11]  /*1fc0*/  FSETP.NEU.FTZ.AND P0, PT, |R0|, +INF , PT ;  /* 0x7f8000000000780b */ /* 0x000fd60003f1d200 */
[----:B------:R-:W-:Y:S05]  /*1fd0*/  @!P1 BRA !P2, `(.L_x_29) ;  /* 0x0000000400309947 */ /* 0x000fea0005000000 */
[----:B------:R-:W-:-:S04]  /*1fe0*/  LOP3.LUT P2, RZ, R0, 0x7fffffff, RZ, 0xc0, !PT ;  /* 0x7fffffff00ff7812 */ /* 0x000fc8000784c0ff */
[----:B------:R-:W-:-:S13]  /*1ff0*/  PLOP3.LUT P1, PT, P1, P2, PT, 0x2f, 0xf2 ;  /* 0x0000000000f2781c */ /* 0x000fda0000f24577 */
[----:B------:R-:W-:Y:S05]  /*2000*/  @P1 BRA `(.L_x_30) ;  /* 0x00000004001c1947 */ /* 0x000fea0003800000 */
[----:B------:R-:W-:-:S04]  /*2010*/  LOP3.LUT P1, RZ, R31, 0x7fffffff, RZ, 0xc0, !PT ;  /* 0x7fffffff1fff7812 */ /* 0x000fc8000782c0ff */
[----:B------:R-:W-:-:S13]  /*2020*/  PLOP3.LUT P0, PT, P0, P1, PT, 0x2f, 0xf2 ;  /* 0x0000000000f2781c */ /* 0x000fda0000702577 */
[----:B------:R-:W-:Y:S05]  /*2030*/  @P0 BRA `(.L_x_31) ;  /* 0x0000000400040947 */ /* 0x000fea0003800000 */
[----:B------:R-:W-:Y:S02]  /*2040*/  ISETP.GE.AND P0, PT, R21, RZ, PT ;  /* 0x000000ff1500720c */ /* 0x000fe40003f06270 */
[----:B------:R-:W-:-:S11]  /*2050*/  ISETP.GE.AND P1, PT, R19, RZ, PT ;  /* 0x000000ff1300720c */ /* 0x000fd60003f26270 */
[----:B------:R-:W-:Y:S01]  /*2060*/  @P0 MOV R22, RZ ;  /* 0x000000ff00160202 */ /* 0x000fe20000000f00 */
[----:B------:R-:W-:Y:S01]  /*2070*/  @!P0 FFMA R0, R0, 1.84467440737095516160e+19, RZ ;  /* 0x5f80000000008823 */ /* 0x000fe200000000ff */
[----:B------:R-:W-:Y:S01]  /*2080*/  @!P0 MOV R22, 0xffffffc0 ;  /* 0xffffffc000168802 */ /* 0x000fe20000000f00 */
[----:B------:R-:W-:-:S03]  /*2090*/  @!P1 FFMA R31, R3, 1.84467440737095516160e+19, RZ ;  /* 0x5f800000031f9823 */ /* 0x000fc600000000ff */
[----:B------:R-:W-:-:S07]  /*20a0*/  @!P1 IADD3 R22, PT, PT, R22, 0x40, RZ ;  /* 0x0000004016169810 */ /* 0x000fce0007ffe0ff */
.L_x_27:
[----:B------:R-:W-:Y:S01]  /*20b0*/  LEA R32, R17, 0xc0800000, 0x17 ;  /* 0xc080000011207811 */ /* 0x000fe200078eb8ff */
[----:B------:R-:W-:Y:S03]  /*20c0*/  BSSY.RECONVERGENT B2, `(.L_x_32) ;  /* 0x0000036000027945 */ /* 0x000fe60003800200 */
[----:B------:R-:W-:Y:S02]  /*20d0*/  IADD3 R32, PT, PT, -R32, R31, RZ ;  /* 0x0000001f20207210 */ /* 0x000fe40007ffe1ff */
[----:B------:R-:W-:Y:S02]  /*20e0*/  IADD3 R31, PT, PT, R20, -0x7f, RZ ;  /* 0xffffff81141f7810 */ /* 0x000fe40007ffe0ff */
[----:B------:R-:W0:Y:S01]  /*20f0*/  MUFU.RCP R19, R32 ;  /* 0x0000002000137308 */ /* 0x000e220000001000 */
[----:B------:R-:W-:Y:S01]  /*2100*/  FADD.FTZ R20, -R32, -RZ ;  /* 0x800000ff20147221 */ /* 0x000fe20000010100 */
[C---:B------:R-:W-:Y:S01]  /*2110*/  IADD3 R17, PT, PT, R31.reuse, 0x7f, -R17 ;  /* 0x0000007f1f117810 */ /* 0x040fe20007ffe811 */
[----:B------:R-:W-:-:S03]  /*2120*/  IMAD R21, R31, -0x800000, R0 ;  /* 0xff8000001f157824 */ /* 0x000fc600078e0200 */
[----:B------:R-:W-:Y:S01]  /*2130*/  IADD3 R22, PT, PT, R17, R22, RZ ;  /* 0x0000001611167210 */ /* 0x000fe20007ffe0ff */
[----:B0-----:R-:W-:-:S04]  /*2140*/  FFMA R0, R19, R20, 1 ;  /* 0x3f80000013007423 */ /* 0x001fc80000000014 */
[----:B------:R-:W-:-:S04]  /*2150*/  FFMA R0, R19, R0, R19 ;  /* 0x0000000013007223 */ /* 0x000fc80000000013 */
[----:B------:R-:W-:-:S04]  /*2160*/  FFMA R17, R21, R0, RZ ;  /* 0x0000000015117223 */ /* 0x000fc800000000ff */
[----:B------:R-:W-:-:S04]  /*2170*/  FFMA R19, R20, R17, R21 ;  /* 0x0000001114137223 */ /* 0x000fc80000000015 */
[----:B------:R-:W-:-:S04]  /*2180*/  FFMA R19, R0, R19, R17 ;  /* 0x0000001300137223 */ /* 0x000fc80000000011 */
[----:B------:R-:W-:-:S04]  /*2190*/  FFMA R20, R20, R19, R21 ;  /* 0x0000001314147223 */ /* 0x000fc80000000015 */
[----:B------:R-:W-:-:S05]  /*21a0*/  FFMA R31, R0, R20, R19 ;  /* 0x00000014001f7223 */ /* 0x000fca0000000013 */
[----:B------:R-:W-:-:S04]  /*21b0*/  SHF.R.U32.HI R17, RZ, 0x17, R31 ;  /* 0x00000017ff117819 */ /* 0x000fc8000001161f */
[----:B------:R-:W-:-:S04]  /*21c0*/  LOP3.LUT R17, R17, 0xff, RZ, 0xc0, !PT ;  /* 0x000000ff11117812 */ /* 0x000fc800078ec0ff */
[----:B------:R-:W-:-:S04]  /*21d0*/  IADD3 R17, PT, PT, R17, R22, RZ ;  /* 0x0000001611117210 */ /* 0x000fc80007ffe0ff */
[----:B------:R-:W-:-:S04]  /*21e0*/  IADD3 R21, PT, PT, R17, -0x1, RZ ;  /* 0xffffffff11157810 */ /* 0x000fc80007ffe0ff */
[----:B------:R-:W-:-:S13]  /*21f0*/  ISETP.GE.U32.AND P0, PT, R21, 0xfe, PT ;  /* 0x000000fe1500780c */ /* 0x000fda0003f06070 */
[----:B------:R-:W-:Y:S05]  /*2200*/  @!P0 BRA `(.L_x_33) ;  /* 0x0000000000808947 */ /* 0x000fea0003800000 */
[----:B------:R-:W-:-:S13]  /*2210*/  ISETP.GT.AND P0, PT, R17, 0xfe, PT ;  /* 0x000000fe1100780c */ /* 0x000fda0003f04270 */
[----:B------:R-:W-:Y:S05]  /*2220*/  @P0 BRA `(.L_x_34) ;  /* 0x00000000006c0947 */ /* 0x000fea0003800000 */
[----:B------:R-:W-:-:S13]  /*2230*/  ISETP.GE.AND P0, PT, R17, 0x1, PT ;  /* 0x000000011100780c */ /* 0x000fda0003f06270 */
[----:B------:R-:W-:Y:S05]  /*2240*/  @P0 BRA `(.L_x_35) ;  /* 0x0000000000740947 */ /* 0x000fea0003800000 */
[----:B------:R-:W-:Y:S02]  /*2250*/  ISETP.GE.AND P0, PT, R17, -0x18, PT ;  /* 0xffffffe81100780c */ /* 0x000fe40003f06270 */
[----:B------:R-:W-:-:S11]  /*2260*/  LOP3.LUT R31, R31, 0x80000000, RZ, 0xc0, !PT ;  /* 0x800000001f1f7812 */ /* 0x000fd600078ec0ff */
[----:B------:R-:W-:Y:S05]  /*2270*/  @!P0 BRA `(.L_x_35) ;  /* 0x0000000000688947 */ /* 0x000fea0003800000 */
[CCC-:B------:R-:W-:Y:S01]  /*2280*/  FFMA.RP R22, R0.reuse, R20.reuse, R19.reuse ;  /* 0x0000001400167223 */ /* 0x1c0fe20000008013 */
[CCC-:B------:R-:W-:Y:S01]  /*2290*/  FFMA.RM R21, R0.reuse, R20.reuse, R19.reuse ;  /* 0x0000001400157223 */ /* 0x1c0fe20000004013 */
[----:B------:R-:W-:Y:S01]  /*22a0*/  FFMA.RZ R0, R0, R20, R19 ;  /* 0x0000001400007223 */ /* 0x000fe2000000c013 */
[C---:B------:R-:W-:Y:S02]  /*22b0*/  IADD3 R19, PT, PT, R17.reuse, 0x20, RZ ;  /* 0x0000002011137810 */ /* 0x040fe40007ffe0ff */
[C---:B------:R-:W-:Y:S02]  /*22c0*/  ISETP.NE.AND P2, PT, R17.reuse, RZ, PT ;  /* 0x000000ff1100720c */ /* 0x040fe40003f45270 */
[----:B------:R-:W-:Y:S02]  /*22d0*/  LOP3.LUT R0, R0, 0x7fffff, RZ, 0xc0, !PT ;  /* 0x007fffff00007812 */ /* 0x000fe400078ec0ff */
[----:B------:R-:W-:Y:S02]  /*22e0*/  ISETP.NE.AND P1, PT, R17, RZ, PT ;  /* 0x000000ff1100720c */ /* 0x000fe40003f25270 */
[----:B------:R-:W-:-:S02]  /*22f0*/  LOP3.LUT R0, R0, 0x800000, RZ, 0xfc, !PT ;  /* 0x0080000000007812 */ /* 0x000fc400078efcff */
[----:B------:R-:W-:Y:S02]  /*2300*/  IADD3 R17, PT, PT, -R17, RZ, RZ ;  /* 0x000000ff11117210 */ /* 0x000fe40007ffe1ff */
[----:B------:R-:W-:Y:S02]  /*2310*/  SHF.L.U32 R19, R0, R19, RZ ;  /* 0x0000001300137219 */ /* 0x000fe400000006ff */
[----:B------:R-:W-:Y:S02]  /*2320*/  FSETP.NEU.FTZ.AND P0, PT, R22, R21, PT ;  /* 0x000000151600720b */ /* 0x000fe40003f1d000 */
[----:B------:R-:W-:Y:S02]  /*2330*/  SEL R17, R17, RZ, P2 ;  /* 0x000000ff11117207 */ /* 0x000fe40001000000 */
[----:B------:R-:W-:Y:S02]  /*2340*/  ISETP.NE.AND P1, PT, R19, RZ, P1 ;  /* 0x000000ff1300720c */ /* 0x000fe40000f25270 */
[----:B------:R-:W-:-:S02]  /*2350*/  SHF.R.U32.HI R19, RZ, R17, R0 ;  /* 0x00000011ff137219 */ /* 0x000fc40000011600 */
[----:B------:R-:W-:Y:S02]  /*2360*/  PLOP3.LUT P0, PT, P0, P1, PT, 0xf8, 0x8f ;  /* 0x00000000008f781c */ /* 0x000fe40000703f70 */
[----:B------:R-:W-:Y:S02]  /*2370*/  SHF.R.U32.HI R17, RZ, 0x1, R19 ;  /* 0x00000001ff117819 */ /* 0x000fe40000011613 */
[----:B------:R-:W-:-:S04]  /*2380*/  SEL R0, RZ, 0x1, !P0 ;  /* 0x00000001ff007807 */ /* 0x000fc80004000000 */
[----:B------:R-:W-:-:S04]  /*2390*/  LOP3.LUT R0, R0, 0x1, R17, 0xf8, !PT ;  /* 0x0000000100007812 */ /* 0x000fc800078ef811 */
[----:B------:R-:W-:-:S04]  /*23a0*/  LOP3.LUT R0, R0, R19, RZ, 0xc0, !PT ;  /* 0x0000001300007212 */ /* 0x000fc800078ec0ff */
[----:B------:R-:W-:-:S04]  /*23b0*/  IADD3 R0, PT, PT, R17, R0, RZ ;  /* 0x0000000011007210 */ /* 0x000fc80007ffe0ff */
[----:B------:R-:W-:Y:S01]  /*23c0*/  LOP3.LUT R31, R0, R31, RZ, 0xfc, !PT ;  /* 0x0000001f001f7212 */ /* 0x000fe200078efcff */
[----:B------:R-:W-:Y:S06]  /*23d0*/  BRA `(.L_x_35) ;  /* 0x0000000000107947 */ /* 0x000fec0003800000 */
.L_x_34:
[----:B------:R-:W-:-:S04]  /*23e0*/  LOP3.LUT R31, R31, 0x80000000, RZ, 0xc0, !PT ;  /* 0x800000001f1f7812 */ /* 0x000fc800078ec0ff */
[----:B------:R-:W-:Y:S01]  /*23f0*/  LOP3.LUT R31, R31, 0x7f800000, RZ, 0xfc, !PT ;  /* 0x7f8000001f1f7812 */ /* 0x000fe200078efcff */
[----:B------:R-:W-:Y:S06]  /*2400*/  BRA `(.L_x_35) ;  /* 0x0000000000047947 */ /* 0x000fec0003800000 */
.L_x_33:
[----:B------:R-:W-:-:S07]  /*2410*/  LEA R31, R22, R31, 0x17 ;  /* 0x0000001f161f7211 */ /* 0x000fce00078eb8ff */
.L_x_35:
[----:B------:R-:W-:Y:S05]  /*2420*/  BSYNC.RECONVERGENT B2 ;  /* 0x0000000000027941 */ /* 0x000fea0003800200 */
.L_x_32:
[----:B------:R-:W-:Y:S01]  /*2430*/  MOV R0, R31 ;  /* 0x0000001f00007202 */ /* 0x000fe20000000f00 */
[----:B------:R-:W-:Y:S06]  /*2440*/  BRA `(.L_x_36) ;  /* 0x0000000000207947 */ /* 0x000fec0003800000 */
.L_x_31:
[----:B------:R-:W-:-:S04]  /*2450*/  LOP3.LUT R0, R31, 0x80000000, R0, 0x48, !PT ;  /* 0x800000001f007812 */ /* 0x000fc800078e4800 */
[----:B------:R-:W-:Y:S01]  /*2460*/  LOP3.LUT R0, R0, 0x7f800000, RZ, 0xfc, !PT ;  /* 0x7f80000000007812 */ /* 0x000fe200078efcff */
[----:B------:R-:W-:Y:S06]  /*2470*/  BRA `(.L_x_36) ;  /* 0x0000000000147947 */ /* 0x000fec0003800000 */
.L_x_30:
[----:B------:R-:W-:Y:S01]  /*2480*/  LOP3.LUT R0, R31, 0x80000000, R0, 0x48, !PT ;  /* 0x800000001f007812 */ /* 0x000fe200078e4800 */
[----:B------:R-:W-:Y:S06]  /*2490*/  BRA `(.L_x_36) ;  /* 0x00000000000c7947 */ /* 0x000fec0003800000 */
.L_x_29:
[----:B------:R-:W0:Y:S01]  /*24a0*/  MUFU.RSQ R0, -QNAN ;  /* 0xffc0000000007908 */ /* 0x000e220000001400 */
[----:B------:R-:W-:Y:S05]  /*24b0*/  BRA `(.L_x_36) ;  /* 0x0000000000047947 */ /* 0x000fea0003800000 */
.L_x_28:
[----:B------:R-:W-:-:S07]  /*24c0*/  FADD.FTZ R0, R0, R3 ;  /* 0x0000000300007221 */ /* 0x000fce0000010000 */
.L_x_36:
[----:B------:R-:W-:Y:S05]  /*24d0*/  BSYNC.RECONVERGENT B1 ;  /* 0x0000000000017941 */ /* 0x000fea0003800200 */
.L_x_26:
[----:B------:R-:W-:-:S04]  /*24e0*/  HFMA2 R19, -RZ, RZ, 0, 0 ;  /* 0x00000000ff137431 */ /* 0x000fc800000001ff */
[----:B0-----:R-:W-:Y:S05]  /*24f0*/  RET.REL.NODEC R18 `(_Z21bilateralFilterKernelP6float3S0_fiii) ;  /* 0xffffffd812c07950 */ /* 0x001fea0003c3ffff */
.L_x_37:
[----:B------:R-:W-:-:S00]  /*2500*/  BRA `(.L_x_37) ;  /* 0xfffffffc00fc7947 */ /* 0x000fc0000383ffff */
[----:B------:R-:W-:-:S00]  /*2510*/  NOP ;  /* 0x0000000000007918 */ /* 0x000fc00000000000 */
        /* <DEDUP_REMOVED lines=14> */
.L_x_39:


//--------------------- .nv.shared.reserved.0     --------------------------
	.section	.nv.shared.reserved.0,"aw",@nobits
	.weak		__nv_reservedSMEM_offset_0_alias
	.size		__nv_reservedSMEM_offset_0_alias, 0, 64
	.other		__nv_reservedSMEM_offset_0_alias,@"STO_CUDA_RESERVED_SHARED STV_DEFAULT"
__nv_reservedSMEM_offset_0_alias:
	.zero		0
	.zero		64


//--------------------- .nv.constant0._Z21bilateralFilterKernelP6float3S0_fiii --------------------------
	.section	.nv.constant0._Z21bilateralFilterKernelP6float3S0_fiii,"a",@progbits
	.sectionflags	@""
	.align	4
.nv.constant0._Z21bilateralFilterKernelP6float3S0_fiii:
	.zero		928


//--------------------- SYMBOLS --------------------------

	.type		.nv.reservedSmem.offset0,@object
	.size		.nv.reservedSmem.offset0,0x4
